def matmul_kernel(
    a_ptr,
    b_ptr,
    c_ptr,
    M,
    N,
    K,
    stride_am,
    stride_ak,
    stride_bk,
    stride_bn,
    stride_cm,
    stride_cn,
    BLOCK_M: tl.constexpr,
    BLOCK_N: tl.constexpr,
    BLOCK_K: tl.constexpr,
    GROUP_M: tl.constexpr,
):
    pid = tl.program_id(axis=0)
    num_pid_m = tl.cdiv(M, BLOCK_M)
    num_pid_n = tl.cdiv(N, BLOCK_N)
    num_pid_in_group = GROUP_M * num_pid_n
    group_id = pid // num_pid_in_group
    first_pid_m = group_id * GROUP_M
    group_size_m = min(num_pid_m - first_pid_m, GROUP_M)
    pid_m = first_pid_m + ((pid % num_pid_in_group) % group_size_m)
    pid_n = (pid % num_pid_in_group) // group_size_m

    offs_am = (pid_m * BLOCK_M + tl.arange(0, BLOCK_M)) % M
    offs_bn = (pid_n * BLOCK_N + tl.arange(0, BLOCK_N)) % N
    offs_k = tl.arange(0, BLOCK_K)
    a_ptrs = a_ptr + offs_am[:, None] * stride_am + offs_k[None, :] * stride_ak
    b_ptrs = b_ptr + offs_k[:, None] * stride_bk + offs_bn[None, :] * stride_bn

    acc = tl.zeros((BLOCK_M, BLOCK_N), dtype=tl.float32)
    for kk in range(0, tl.cdiv(K, BLOCK_K)):
        a = tl.load(a_ptrs, mask=offs_k[None, :] < K - kk * BLOCK_K, other=0.0)
        b = tl.load(b_ptrs, mask=offs_k[:, None] < K - kk * BLOCK_K, other=0.0)
        acc = tl.dot(a, b, acc)
        a_ptrs += BLOCK_K * stride_ak
        b_ptrs += BLOCK_K * stride_bk

    c = acc.to(c_ptr.dtype.element_ty)
    offs_cm = pid_m * BLOCK_M + tl.arange(0, BLOCK_M)
    offs_cn = pid_n * BLOCK_N + tl.arange(0, BLOCK_N)
    c_ptrs = c_ptr + offs_cm[:, None] * stride_cm + offs_cn[None, :] * stride_cn
    mask = (offs_cm[:, None] < M) & (offs_cn[None, :] < N)
    tl.store(c_ptrs, c, mask=mask)

# config = {"BLOCK_K": 32, "BLOCK_M": 64, "BLOCK_N": 64, "GROUP_M": 8, "arch": "sm_100", "dtype": "bf16", "num_ctas": 4, "num_stages": 3, "num_warps": 4}
# arch = sm_100


// ===== COMPILED SASS (sm_100a) =====

	.target	sm_100a

	.elftype	@"ET_EXEC"


//--------------------- .note.nv.tkinfo           --------------------------
	.section	.note.nv.tkinfo,"",@"SHT_NOTE"
	.sectionflags	@"SHF_NOTE_NV_TKINFO"
	.tkinfo
        /*0018*/ 	.word	0x00000081
        /*0030*/ 	.string	""
        /*0030*/ 	.string	"ptxas-blackwell"
        /*0030*/ 	.string	"Cuda compilation tools, release 12.9, V12.9.86"
        /*0030*/ 	.string	"Build cuda_12.9.r12.9/compiler.36037853_0"
        /*0030*/ 	.string	"-v  -suppress-debug-info  -lineinfo  -arch sm_100a "



//--------------------- .note.nv.cuver            --------------------------
	.section	.note.nv.cuver,"",@"SHT_NOTE"
	.sectionflags	@"SHF_NOTE_NV_CUVER"
        /*0018*/ 	.short	0x0001
        /*001a*/ 	.short	0x0064
        /*001c*/ 	.short	0x0001
        /*001e*/ 	.short	0x0000
        /*0020*/ 	.short	0x0001
        /*0022*/ 	.short	0x0000


//--------------------- .nv.info                  --------------------------
	.section	.nv.info,"",@"SHT_CUDA_INFO"
	.align	4


	//----- nvinfo : EIATTR_REGCOUNT
	.align		4
        /*0000*/ 	.byte	0x04, 0x2f
        /*0002*/ 	.short	(.L_4 - .L_3)
	.align		4
.L_3:
        /*0004*/ 	.word	index@(matmul_kernel)
        /*0008*/ 	.word	0x00000048


	//----- nvinfo : EIATTR_FRAME_SIZE
	.align		4
.L_4:
        /*000c*/ 	.byte	0x04, 0x11
        /*000e*/ 	.short	(.L_6 - .L_5)
	.align		4
.L_5:
        /*0010*/ 	.word	index@($__internal_2_$__cuda_sm10x_tcgen05_guardrail_trap_unallocated_columns_being_dealloced)
        /*0014*/ 	.word	0x00000000


	//----- nvinfo : EIATTR_FRAME_SIZE
	.align		4
.L_6:
        /*0018*/ 	.byte	0x04, 0x11
        /*001a*/ 	.short	(.L_8 - .L_7)
	.align		4
.L_7:
        /*001c*/ 	.word	index@($__internal_1_$__cuda_sm10x_tcgen05_guardrail_trap_phase_invalid_during_alloc)
        /*0020*/ 	.word	0x00000000


	//----- nvinfo : EIATTR_FRAME_SIZE
	.align		4
.L_8:
        /*0024*/ 	.byte	0x04, 0x11
        /*0026*/ 	.short	(.L_10 - .L_9)
	.align		4
.L_9:
        /*0028*/ 	.word	index@($__internal_0_$__cuda_sm10x_tcgen05_guardrail_trap_col_being_dealloced_not_returned_by_alloc)
        /*002c*/ 	.word	0x00000000


	//----- nvinfo : EIATTR_FRAME_SIZE
	.align		4
.L_10:
        /*0030*/ 	.byte	0x04, 0x11
        /*0032*/ 	.short	(.L_12 - .L_11)
	.align		4
.L_11:
        /*0034*/ 	.word	index@(matmul_kernel)
        /*0038*/ 	.word	0x00000000


	//----- nvinfo : EIATTR_MIN_STACK_SIZE
	.align		4
.L_12:
        /*003c*/ 	.byte	0x04, 0x12
        /*003e*/ 	.short	(.L_14 - .L_13)
	.align		4
.L_13:
        /*0040*/ 	.word	index@(matmul_kernel)
        /*0044*/ 	.word	0x00000000
.L_14:


//--------------------- .nv.info.matmul_kernel    --------------------------
	.section	.nv.info.matmul_kernel,"",@"SHT_CUDA_INFO"
	.sectionflags	@""
	.align	4


	//----- nvinfo : EIATTR_CUDA_API_VERSION
	.align		4
        /*0000*/ 	.byte	0x04, 0x37
        /*0002*/ 	.short	(.L_16 - .L_15)
.L_15:
        /*0004*/ 	.word	0x00000081


	//----- nvinfo : EIATTR_KPARAM_INFO
	.align		4
.L_16:
        /*0008*/ 	.byte	0x04, 0x17
        /*000a*/ 	.short	(.L_18 - .L_17)
.L_17:
        /*000c*/ 	.word	0x00000000
        /*0010*/ 	.short	0x000d
        /*0012*/ 	.short	0x0048
        /*0014*/ 	.byte	0x00, 0xf4, 0x21, 0x00


	//----- nvinfo : EIATTR_KPARAM_INFO
	.align		4
.L_18:
        /*0018*/ 	.byte	0x04, 0x17
        /*001a*/ 	.short	(.L_20 - .L_19)
.L_19:
        /*001c*/ 	.word	0x00000000
        /*0020*/ 	.short	0x000c
        /*0022*/ 	.short	0x0040
        /*0024*/ 	.byte	0x00, 0xf4, 0x21, 0x00


	//----- nvinfo : EIATTR_KPARAM_INFO
	.align		4
.L_20:
        /*0028*/ 	.byte	0x04, 0x17
        /*002a*/ 	.short	(.L_22 - .L_21)
.L_21:
        /*002c*/ 	.word	0x00000000
        /*0030*/ 	.short	0x000b
        /*0032*/ 	.short	0x0038
        /*0034*/ 	.byte	0x00, 0xf0, 0x11, 0x00


	//----- nvinfo : EIATTR_KPARAM_INFO
	.align		4
.L_22:
        /*0038*/ 	.byte	0x04, 0x17
        /*003a*/ 	.short	(.L_24 - .L_23)
.L_23:
        /*003c*/ 	.word	0x00000000
        /*0040*/ 	.short	0x000a
        /*0042*/ 	.short	0x0034
        /*0044*/ 	.byte	0x00, 0xf0, 0x11, 0x00


	//----- nvinfo : EIATTR_KPARAM_INFO
	.align		4
.L_24:
        /*0048*/ 	.byte	0x04, 0x17
        /*004a*/ 	.short	(.L_26 - .L_25)
.L_25:
        /*004c*/ 	.word	0x00000000
        /*0050*/ 	.short	0x0009
        /*0052*/ 	.short	0x0030
        /*0054*/ 	.byte	0x00, 0xf0, 0x11, 0x00


	//----- nvinfo : EIATTR_KPARAM_INFO
	.align		4
.L_26:
        /*0058*/ 	.byte	0x04, 0x17
        /*005a*/ 	.short	(.L_28 - .L_27)
.L_27:
        /*005c*/ 	.word	0x00000000
        /*0060*/ 	.short	0x0008
        /*0062*/ 	.short	0x002c
        /*0064*/ 	.byte	0x00, 0xf0, 0x11, 0x00


	//----- nvinfo : EIATTR_KPARAM_INFO
	.align		4
.L_28:
        /*0068*/ 	.byte	0x04, 0x17
        /*006a*/ 	.short	(.L_30 - .L_29)
.L_29:
        /*006c*/ 	.word	0x00000000
        /*0070*/ 	.short	0x0007
        /*0072*/ 	.short	0x0028
        /*0074*/ 	.byte	0x00, 0xf0, 0x11, 0x00


	//----- nvinfo : EIATTR_KPARAM_INFO
	.align		4
.L_30:
        /*0078*/ 	.byte	0x04, 0x17
        /*007a*/ 	.short	(.L_32 - .L_31)
.L_31:
        /*007c*/ 	.word	0x00000000
        /*0080*/ 	.short	0x0006
        /*0082*/ 	.short	0x0024
        /*0084*/ 	.byte	0x00, 0xf0, 0x11, 0x00


	//----- nvinfo : EIATTR_KPARAM_INFO
	.align		4
.L_32:
        /*0088*/ 	.byte	0x04, 0x17
        /*008a*/ 	.short	(.L_34 - .L_33)
.L_33:
        /*008c*/ 	.word	0x00000000
        /*0090*/ 	.short	0x0005
        /*0092*/ 	.short	0x0020
        /*0094*/ 	.byte	0x00, 0xf0, 0x11, 0x00


	//----- nvinfo : EIATTR_KPARAM_INFO
	.align		4
.L_34:
        /*0098*/ 	.byte	0x04, 0x17
        /*009a*/ 	.short	(.L_36 - .L_35)
.L_35:
        /*009c*/ 	.word	0x00000000
        /*00a0*/ 	.short	0x0004
        /*00a2*/ 	.short	0x001c
        /*00a4*/ 	.byte	0x00, 0xf0, 0x11, 0x00


	//----- nvinfo : EIATTR_KPARAM_INFO
	.align		4
.L_36:
        /*00a8*/ 	.byte	0x04, 0x17
        /*00aa*/ 	.short	(.L_38 - .L_37)
.L_37:
        /*00ac*/ 	.word	0x00000000
        /*00b0*/ 	.short	0x0003
        /*00b2*/ 	.short	0x0018
        /*00b4*/ 	.byte	0x00, 0xf0, 0x11, 0x00


	//----- nvinfo : EIATTR_KPARAM_INFO
	.align		4
.L_38:
        /*00b8*/ 	.byte	0x04, 0x17
        /*00ba*/ 	.short	(.L_40 - .L_39)
.L_39:
        /*00bc*/ 	.word	0x00000000
        /*00c0*/ 	.short	0x0002
        /*00c2*/ 	.short	0x0010
        /*00c4*/ 	.byte	0x00, 0xf4, 0x21, 0x00


	//----- nvinfo : EIATTR_KPARAM_INFO
	.align		4
.L_40:
        /*00c8*/ 	.byte	0x04, 0x17
        /*00ca*/ 	.short	(.L_42 - .L_41)
.L_41:
        /*00cc*/ 	.word	0x00000000
        /*00d0*/ 	.short	0x0001
        /*00d2*/ 	.short	0x0008
        /*00d4*/ 	.byte	0x00, 0xf4, 0x21, 0x00


	//----- nvinfo : EIATTR_KPARAM_INFO
	.align		4
.L_42:
        /*00d8*/ 	.byte	0x04, 0x17
        /*00da*/ 	.short	(.L_44 - .L_43)
.L_43:
        /*00dc*/ 	.word	0x00000000
        /*00e0*/ 	.short	0x0000
        /*00e2*/ 	.short	0x0000
        /*00e4*/ 	.byte	0x00, 0xf4, 0x21, 0x00


	//----- nvinfo : EIATTR_EXPLICIT_CLUSTER
	.align		4
.L_44:
        /*00e8*/ 	.byte	0x01, 0x3e
	.zero		2


	//----- nvinfo : EIATTR_CTA_PER_CLUSTER
	.align		4
        /*00ec*/ 	.byte	0x04, 0x3d
        /*00ee*/ 	.short	(.L_46 - .L_45)
.L_45:
        /*00f0*/ 	.word	0x00000004
        /*00f4*/ 	.word	0x00000001
        /*00f8*/ 	.word	0x00000001


	//----- nvinfo : EIATTR_AT_ENTRY_FRAGMENTS
	.align		4
.L_46:
        /*00fc*/ 	.byte	0x04, 0x4f
        /*00fe*/ 	.short	(.L_48 - .L_47)


	//   ....[0]....
.L_47:
        /*0100*/ 	.word	0x00000004


	//----- nvinfo : EIATTR_RESERVED_SMEM_USED
	.align		4
.L_48:
        /*0104*/ 	.byte	0x01, 0x41
	.zero		2


	//----- nvinfo : EIATTR_SPARSE_MMA_MASK
	.align		4
        /*0108*/ 	.byte	0x03, 0x50
        /*010a*/ 	.short	0x0000


	//----- nvinfo : EIATTR_TCGEN05_1CTA_USED
	.align		4
        /*010c*/ 	.byte	0x01, 0x51
	.zero		2


	//----- nvinfo : EIATTR_MAXREG_COUNT
	.align		4
        /*0110*/ 	.byte	0x03, 0x1b
        /*0112*/ 	.short	0x00ff


	//----- nvinfo : EIATTR_NUM_BARRIERS
	.align		4
        /*0114*/ 	.byte	0x02, 0x4c
        /*0116*/ 	.byte	0x01
	.zero		1


	//----- nvinfo : EIATTR_INT_WARP_WIDE_INSTR_OFFSETS
	.align		4
        /*0118*/ 	.byte	0x04, 0x31
        /*011a*/ 	.short	(.L_50 - .L_49)


	//   ....[0]....
.L_49:
        /*011c*/ 	.word	0x00001350


	//   ....[1]....
        /*0120*/ 	.word	0x00001360


	//   ....[2]....
        /*0124*/ 	.word	0x00001ba0


	//   ....[3]....
        /*0128*/ 	.word	0x000035b0


	//   ....[4]....
        /*012c*/ 	.word	0x00003600


	//----- nvinfo : EIATTR_COOP_GROUP_MASK_REGIDS
	.align		4
.L_50:
        /*0130*/ 	.byte	0x04, 0x29
        /*0132*/ 	.short	(.L_52 - .L_51)


	//   ....[0]....
.L_51:
        /*0134*/ 	.word	0xffffffff


	//   ....[1]....
        /*0138*/ 	.word	0xffffffff


	//   ....[2]....
        /*013c*/ 	.word	0xffffffff


	//   ....[3]....
        /*0140*/ 	.word	0xffffffff


	//----- nvinfo : EIATTR_COOP_GROUP_INSTR_OFFSETS
	.align		4
.L_52:
        /*0144*/ 	.byte	0x04, 0x28
        /*0146*/ 	.short	(.L_54 - .L_53)


	//   ....[0]....
.L_53:
        /*0148*/ 	.word	0x00000070


	//   ....[1]....
        /*014c*/ 	.word	0x00000320


	//   ....[2]....
        /*0150*/ 	.word	0x00003450


	//   ....[3]....
        /*0154*/ 	.word	0x000036b0


	//----- nvinfo : EIATTR_VRC_CTA_INIT_COUNT
	.align		4
.L_54:
        /*0158*/ 	.byte	0x02, 0x4a
        /*015a*/ 	.byte	0x80
	.zero		1


	//----- nvinfo : EIATTR_MBARRIER_INSTR_OFFSETS
	.align		4
        /*015c*/ 	.byte	0x04, 0x39
        /*015e*/ 	.short	(.L_56 - .L_55)


	//   ....[0]....
.L_55:
        /*0160*/ 	.word	0x00001480
        /*0164*/ 	.word	0x000000ff
        /*0168*/ 	.word	0x00000000
        /*016c*/ 	.short	0x0100
        /*016e*/ 	.byte	0x12
	.zero		1


	//   ....[1]....
        /*0170*/ 	.word	0x00001bf0
        /*0174*/ 	.word	0x000000ff
        /*0178*/ 	.word	0x00002808
        /*017c*/ 	.short	0x0100
        /*017e*/ 	.byte	0x0d
	.zero		1


	//   ....[2]....
        /*0180*/ 	.word	0x00002500
        /*0184*/ 	.word	0x000000ff
        /*0188*/ 	.word	0x00000000
        /*018c*/ 	.short	0x010a
        /*018e*/ 	.byte	0x12
	.zero		1


	//   ....[3]....
        /*0190*/ 	.word	0x00002e20
        /*0194*/ 	.word	0x000000ff
        /*0198*/ 	.word	0x00000000
        /*019c*/ 	.short	0x010a
        /*019e*/ 	.byte	0x12
	.zero		1


	//   ....[4]....
        /*01a0*/ 	.word	0x00002f70
        /*01a4*/ 	.word	0x000000ff
        /*01a8*/ 	.word	0x00002800
        /*01ac*/ 	.short	0x0108
        /*01ae*/ 	.byte	0x0d
	.zero		1


	//   ....[5]....
        /*01b0*/ 	.word	0x00003000
        /*01b4*/ 	.word	0x000000ff
        /*01b8*/ 	.word	0x00002808
        /*01bc*/ 	.short	0x0108
        /*01be*/ 	.byte	0x0d
	.zero		1


	//   ....[6]....
        /*01c0*/ 	.word	0x000036d0
        /*01c4*/ 	.word	0x000000ff
        /*01c8*/ 	.word	0x00000000
        /*01cc*/ 	.short	0x010a
        /*01ce*/ 	.byte	0x12
	.zero		1


	//   ....[7]....
        /*01d0*/ 	.word	0x00003700
        /*01d4*/ 	.word	0x000000ff
        /*01d8*/ 	.word	0x00000000
        /*01dc*/ 	.short	0x010a
        /*01de*/ 	.byte	0x12
	.zero		1


	//----- nvinfo : EIATTR_NUM_MBARRIERS
	.align		4
.L_56:
        /*01e0*/ 	.byte	0x03, 0x38
        /*01e2*/ 	.short	0x0002


	//----- nvinfo : EIATTR_EXIT_INSTR_OFFSETS
	.align		4
        /*01e4*/ 	.byte	0x04, 0x1c
        /*01e6*/ 	.short	(.L_58 - .L_57)


	//   ....[0]....
.L_57:
        /*01e8*/ 	.word	0x000036c0


	//----- nvinfo : EIATTR_REQNTID
	.align		4
.L_58:
        /*01ec*/ 	.byte	0x04, 0x10
        /*01ee*/ 	.short	(.L_60 - .L_59)
.L_59:
        /*01f0*/ 	.word	0x00000080
        /*01f4*/ 	.word	0x00000001
        /*01f8*/ 	.word	0x00000001


	//----- nvinfo : EIATTR_CRS_STACK_SIZE
	.align		4
.L_60:
        /*01fc*/ 	.byte	0x04, 0x1e
        /*01fe*/ 	.short	(.L_62 - .L_61)
.L_61:
        /*0200*/ 	.word	0x00000000


	//----- nvinfo : EIATTR_CBANK_PARAM_SIZE
	.align		4
.L_62:
        /*0204*/ 	.byte	0x03, 0x19
        /*0206*/ 	.short	0x0050


	//----- nvinfo : EIATTR_PARAM_CBANK
	.align		4
        /*0208*/ 	.byte	0x04, 0x0a
        /*020a*/ 	.short	(.L_64 - .L_63)
	.align		4
.L_63:
        /*020c*/ 	.word	index@(.nv.constant0.matmul_kernel)
        /*0210*/ 	.short	0x0380
        /*0212*/ 	.short	0x0050


	//----- nvinfo : EIATTR_SW_WAR
	.align		4
.L_64:
        /*0214*/ 	.byte	0x04, 0x36
        /*0216*/ 	.short	(.L_66 - .L_65)
.L_65:
        /*0218*/ 	.word	0x00000008
.L_66:


//--------------------- .nv.compat                --------------------------
	.section	.nv.compat,"",@"SHT_CUDA_COMPAT_INFO"
	.align	4
        /*0000*/ 	.byte	0x02, 0x02, 0x02, 0x00, 0x02, 0x05, 0x05, 0x00, 0x02, 0x03, 0x00, 0x00, 0x02, 0x06, 0x01, 0x00


//--------------------- .nv.callgraph             --------------------------
	.section	.nv.callgraph,"",@"SHT_CUDA_CALLGRAPH"
	.align	4
	.sectionentsize	8
	.align		4
        /*0000*/ 	.word	0x00000000
	.align		4
        /*0004*/ 	.word	0xffffffff
	.align		4
        /*0008*/ 	.word	0x00000000
	.align		4
        /*000c*/ 	.word	0xfffffffe
	.align		4
        /*0010*/ 	.word	0x00000000
	.align		4
        /*0014*/ 	.word	0xfffffffd
	.align		4
        /*0018*/ 	.word	0x00000000
	.align		4
        /*001c*/ 	.word	0xfffffffc


//--------------------- .text.matmul_kernel       --------------------------
	.section	.text.matmul_kernel,"ax",@progbits
	.align	128
        .global         matmul_kernel
        .type           matmul_kernel,@function
        .size           matmul_kernel,(.L_x_20 - matmul_kernel)
        .other          matmul_kernel,@"STO_CUDA_ENTRY STV_DEFAULT"
matmul_kernel:
.text.matmul_kernel:
[----:B------:R-:W0:Y:S01]  /*0000*/  LDC R1, c[0x0][0x37c] ;  /* 0x0000df00ff017b82 */ /* 0x000e220000000800 */
[----:B------:R-:W1:Y:S01]  /*0010*/  S2R R12, SR_TID.X ;  /* 0x00000000000c7919 */ /* 0x000e620000002100 */
[----:B------:R-:W2:Y:S01]  /*0020*/  LDCU.64 UR30, c[0x0][0x358] ;  /* 0x00006b00ff1e77ac */ /* 0x000ea20008000a00 */
[----:B-1----:R-:W-:-:S13]  /*0030*/  ISETP.GE.U32.AND P0, PT, R12, 0x20, PT ;  /* 0x000000200c00780c */ /* 0x002fda0003f06070 */
[----:B------:R-:W-:Y:S02]  /*0040*/  VOTEU.ANY UP0, P0 ;  /* 0x0000000000ff7886 */ /* 0x000fe40000000100 */
[----:B0-2---:R-:W-:Y:S05]  /*0050*/  BRA.U UP0, `(.L_x_0) ;  /* 0x0000000100b47547 */ /* 0x005fea000b800000 */
[----:B------:R-:W0:Y:S01]  /*0060*/  S2UR UR6, SR_CgaCtaId ;  /* 0x00000000000679c3 */ /* 0x000e220000008800 */
[----:B------:R-:W-:Y:S01]  /*0070*/  NOP ;  /* 0x0000000000007918 */ /* 0x000fe20000000000 */
[----:B------:R-:W-:Y:S02]  /*0080*/  UMOV UR4, 0x40 ;  /* 0x0000004000047882 */ /* 0x000fe40000000000 */
[----:B0-----:R-:W-:-:S09]  /*0090*/  ULEA UR4, UR6, UR4, 0x18 ;  /* 0x0000000406047291 */ /* 0x001fd2000f8ec0ff */
[----:B------:R-:W0:Y:S01]  /*00a0*/  LDS.U8 R0, [UR4] ;  /* 0x00000004ff007984 */ /* 0x000e220008000000 */
[----:B------:R-:W-:Y:S02]  /*00b0*/  UMOV UR4, 0x400 ;  /* 0x0000040000047882 */ /* 0x000fe40000000000 */
[----:B------:R-:W-:Y:S01]  /*00c0*/  ULEA UR4, UR6, UR4, 0x18 ;  /* 0x0000000406047291 */ /* 0x000fe2000f8ec0ff */
[----:B0-----:R-:W-:-:S13]  /*00d0*/  ISETP.NE.AND P0, PT, R0, RZ, PT ;  /* 0x000000ff0000720c */ /* 0x001fda0003f05270 */
[----:B------:R-:W-:Y:S05]  /*00e0*/  @P0 BRA `(.L_x_1) ;  /* 0x0000000000780947 */ /* 0x000fea0003800000 */
[----:B------:R-:W-:-:S13]  /*00f0*/  ELECT P0, URZ, PT ;  /* 0x0000000000ff782f */ /* 0x000fda0003800000 */
[----:B------:R-:W-:Y:S05]  /*0100*/  @!P0 BRA `(.L_x_2) ;  /* 0x0000000000808947 */ /* 0x000fea0003800000 */
[----:B------:R-:W-:Y:S01]  /*0110*/  UMOV UR5, 0x1 ;  /* 0x0000000100057882 */ /* 0x000fe20000000000 */
[----:B------:R-:W-:-:S04]  /*0120*/  IMAD.MOV.U32 R4, RZ, RZ, 0x1 ;  /* 0x00000001ff047424 */ /* 0x000fc800078e00ff */
[----:B------:R-:W-:Y:S04]  /*0130*/  DEPBAR.LE SB0, 0x36 ;  /* 0x00008d800000791a */ /* 0x000fe80000000000 */
[----:B------:R-:W0:Y:S02]  /*0140*/  UTCATOMSWS.FIND_AND_SET.ALIGN UP1, UR5, UR5 ;  /* 0x00000005000575e3 */ /* 0x000e240008020800 */
[----:B0-----:R-:W-:-:S04]  /*0150*/  PLOP3.LUT P0, PT, PT, PT, UP1, 0x80, 0x8 ;  /* 0x000000000008781c */ /* 0x001fc80003f0f018 */
[----:B------:R-:W-:-:S04]  /*0160*/  SEL R0, RZ, 0xffffffff, !P0 ;  /* 0xffffffffff007807 */ /* 0x000fc80004000000 */
[----:B------:R-:W-:Y:S01]  /*0170*/  ISETP.NE.AND P0, PT, R0, RZ, PT ;  /* 0x000000ff0000720c */ /* 0x000fe20003f05270 */
[----:B------:R-:W-:-:S12]  /*0180*/  IMAD.U32 R0, RZ, RZ, UR5 ;  /* 0x00000005ff007e24 */ /* 0x000fd8000f8e00ff */
[----:B------:R-:W-:Y:S05]  /*0190*/  @P0 BRA `(.L_x_3) ;  /* 0x0000000000240947 */ /* 0x000fea0003800000 */
.L_x_4:
[----:B------:R-:W-:Y:S05]  /*01a0*/  NANOSLEEP 0x64 ;  /* 0x000000640000795d */ /* 0x000fea0003800000 */
[----:B------:R-:W-:-:S05]  /*01b0*/  UMOV UR5, 0x1 ;  /* 0x0000000100057882 */ /* 0x000fca0000000000 */
[----:B------:R-:W-:Y:S04]  /*01c0*/  DEPBAR.LE SB0, 0x36 ;  /* 0x00008d800000791a */ /* 0x000fe80000000000 */
[----:B------:R-:W0:Y:S02]  /*01d0*/  UTCATOMSWS.FIND_AND_SET.ALIGN UP1, UR5, UR5 ;  /* 0x00000005000575e3 */ /* 0x000e240008020800 */
[----:B0-----:R-:W-:-:S04]  /*01e0*/  PLOP3.LUT P0, PT, PT, PT, UP1, 0x80, 0x8 ;  /* 0x000000000008781c */ /* 0x001fc80003f0f018 */
[----:B------:R-:W-:-:S04]  /*01f0*/  SEL R0, RZ, 0xffffffff, !P0 ;  /* 0xffffffffff007807 */ /* 0x000fc80004000000 */
[----:B------:R-:W-:Y:S01]  /*0200*/  ISETP.NE.AND P0, PT, R0, RZ, PT ;  /* 0x000000ff0000720c */ /* 0x000fe20003f05270 */
[----:B------:R-:W-:-:S12]  /*0210*/  IMAD.U32 R0, RZ, RZ, UR5 ;  /* 0x00000005ff007e24 */ /* 0x000fd8000f8e00ff */
[----:B------:R-:W-:Y:S05]  /*0220*/  @!P0 BRA `(.L_x_4) ;  /* 0xfffffffc00dc8947 */ /* 0x000fea000383ffff */
.L_x_3:
[----:B------:R-:W-:Y:S01]  /*0230*/  VIADD R3, R0, 0x10 ;  /* 0x0000001000037836 */ /* 0x000fe20000000000 */
[----:B------:R-:W-:Y:S01]  /*0240*/  UMOV UR5, 0x50 ;  /* 0x0000005000057882 */ /* 0x000fe20000000000 */
[----:B------:R-:W-:Y:S01]  /*0250*/  SHF.L.U32 R2, R4, R0, RZ ;  /* 0x0000000004027219 */ /* 0x000fe200000006ff */
[----:B------:R-:W-:Y:S01]  /*0260*/  ULEA UR5, UR6, UR5, 0x18 ;  /* 0x0000000506057291 */ /* 0x000fe2000f8ec0ff */
[----:B------:R-:W-:Y:S01]  /*0270*/  IMAD.SHL.U32 R0, R0, 0x20, RZ ;  /* 0x0000002000007824 */ /* 0x000fe200078e00ff */
[----:B------:R-:W-:-:S04]  /*0280*/  SHF.L.U32 R3, R4, R3, RZ ;  /* 0x0000000304037219 */ /* 0x000fc800000006ff */
[----:B------:R-:W-:-:S05]  /*0290*/  LOP3.LUT R2, R3, R2, RZ, 0xfc, !PT ;  /* 0x0000000203027212 */ /* 0x000fca00078efcff */
[----:B------:R0:W-:Y:S04]  /*02a0*/  ATOMS.OR RZ, [UR5], R2 ;  /* 0x00000002ffff798c */ /* 0x0001e8000b000005 */
[----:B------:R0:W-:Y:S01]  /*02b0*/  STS [UR4], R0 ;  /* 0x00000000ff007988 */ /* 0x0001e20008000804 */
[----:B------:R-:W-:Y:S05]  /*02c0*/  BRA `(.L_x_2) ;  /* 0x0000000000107947 */ /* 0x000fea0003800000 */
.L_x_1:
[----:B------:R-:W-:Y:S01]  /*02d0*/  IMAD.MOV.U32 R0, RZ, RZ, -0x1 ;  /* 0xffffffffff007424 */ /* 0x000fe200078e00ff */
[----:B------:R-:W-:-:S04]  /*02e0*/  MOV R2, 0x310 ;  /* 0x0000031000027802 */ /* 0x000fc80000000f00 */
[----:B------:R0:W-:Y:S03]  /*02f0*/  STS [UR4], R0 ;  /* 0x00000000ff007988 */ /* 0x0001e60008000804 */
[----:B0-----:R-:W-:Y:S05]  /*0300*/  CALL.REL.NOINC `($__internal_1_$__cuda_sm10x_tcgen05_guardrail_trap_phase_invalid_during_alloc) ;  /* 0x0000003400147944 */ /* 0x001fea0003c00000 */
.L_x_2:
[----:B------:R-:W-:Y:S05]  /*0310*/  WARPSYNC.ALL ;  /* 0x0000000000007948 */ /* 0x000fea0003800000 */
[----:B------:R-:W-:Y:S01]  /*0320*/  NOP ;  /* 0x0000000000007918 */ /* 0x000fe20000000000 */
.L_x_0:
[----:B------:R-:W1:Y:S08]  /*0330*/  LDC.64 R34, c[0x0][0x398] ;  /* 0x0000e600ff227b82 */ /* 0x000e700000000a00 */
[----:B------:R-:W2:Y:S02]  /*0340*/  S2UR UR5, SR_CgaSize ;  /* 0x00000000000579c3 */ /* 0x000ea40000008a00 */
[----:B--2---:R-:W-:-:S12]  /*0350*/  UIMAD UR5, UR5, -0xa0, URZ ;  /* 0xffffff60050578a4 */ /* 0x004fd8000f8e02ff */
[----:B------:R-:W2:Y:S01]  /*0360*/  LDCU UR5, c[0x0][UR5+0x2b0] ;  /* 0x00005600050577ac */ /* 0x000ea20008000800 */
[----:B------:R-:W-:Y:S01]  /*0370*/  LEA.HI R56, R12, 0x1e, RZ, 0x1a ;  /* 0x0000001e0c387811 */ /* 0x000fe200078fd0ff */
[----:B------:R-:W3:Y:S01]  /*0380*/  LDCU.128 UR12, c[0x0][0x3a0] ;  /* 0x00007400ff0c77ac */ /* 0x000ee20008000c00 */
[----:B------:R-:W4:Y:S01]  /*0390*/  S2UR UR4, SR_CTAID.X ;  /* 0x00000000000479c3 */ /* 0x000f220000002500 */
[----:B------:R-:W5:Y:S07]  /*03a0*/  LDCU.128 UR8, c[0x0][0x380] ;  /* 0x00007000ff0877ac */ /* 0x000f6e0008000c00 */
[----:B------:R-:W0:Y:S01]  /*03b0*/  S2UR UR16, SR_CgaCtaId ;  /* 0x00000000001079c3 */ /* 0x000e220000008800 */
[----:B---3--:R-:W-:Y:S01]  /*03c0*/  IMAD.U32 R39, RZ, RZ, UR14 ;  /* 0x0000000eff277e24 */ /* 0x008fe2000f8e00ff */
[----:B-1----:R-:W-:Y:S01]  /*03d0*/  IABS R13, R35 ;  /* 0x00000023000d7213 */ /* 0x002fe20000000000 */
[----:B0-----:R-:W-:Y:S01]  /*03e0*/  VIADD R0, R35, 0x3f ;  /* 0x0000003f23007836 */ /* 0x001fe20000000000 */
[----:B------:R-:W-:Y:S01]  /*03f0*/  UIADD3 UR32, UPT, UPT, UR12, 0x1f, URZ ;  /* 0x0000001f0c207890 */ /* 0x000fe2000fffe0ff */
[----:B------:R-:W-:-:S03]  /*0400*/  IMAD R41, R56, UR14, RZ ;  /* 0x0000000e38297c24 */ /* 0x000fc6000f8e02ff */
[----:B------:R-:W-:Y:S01]  /*0410*/  SHF.R.S32.HI R3, RZ, 0x1f, R0 ;  /* 0x0000001fff037819 */ /* 0x000fe20000011400 */
[----:B------:R-:W-:Y:S01]  /*0420*/  UISETP.GT.AND UP1, UPT, UR32, 0x1f, UPT ;  /* 0x0000001f2000788c */ /* 0x000fe2000bf24270 */
[----:B----4-:R-:W-:Y:S02]  /*0430*/  I2FP.F32.U32 R5, UR4 ;  /* 0x0000000400057c45 */ /* 0x010fe40008201000 */
[----:B------:R-:W-:-:S03]  /*0440*/  LEA.HI R3, R3, R0, RZ, 0x6 ;  /* 0x0000000003037211 */ /* 0x000fc600078f30ff */
[----:B--2---:R-:W-:Y:S01]  /*0450*/  FMUL R5, R5, UR5 ;  /* 0x0000000505057c20 */ /* 0x004fe20008400000 */
[----:B------:R-:W-:Y:S01]  /*0460*/  SHF.R.S32.HI R3, RZ, 0x6, R3 ;  /* 0x00000006ff037819 */ /* 0x000fe20000011403 */
[----:B------:R-:W-:Y:S01]  /*0470*/  USHF.L.U32 UR4, UR16, 0x4, URZ ;  /* 0x0000000410047899 */ /* 0x000fe200080006ff */
[----:B------:R-:W-:Y:S01]  /*0480*/  BAR.SYNC.DEFER_BLOCKING 0x0 ;  /* 0x0000000000007b1d */ /* 0x000fe20000010000 */
[----:B------:R-:W-:Y:S02]  /*0490*/  PLOP3.LUT P5, PT, PT, PT, UP1, 0x80, 0x8 ;  /* 0x000000000008781c */ /* 0x000fe40003faf018 */
[----:B------:R-:W-:Y:S01]  /*04a0*/  IMAD.SHL.U32 R4, R3, 0x8, RZ ;  /* 0x0000000803047824 */ /* 0x000fe200078e00ff */
[----:B------:R-:W-:Y:S02]  /*04b0*/  ULOP3.LUT UR4, UR4, 0x30, URZ, 0xc0, !UPT ;  /* 0x0000003004047892 */ /* 0x000fe4000f8ec0ff */
[----:B------:R-:W-:Y:S02]  /*04c0*/  F2I.U32.TRUNC.NTZ R5, R5 ;  /* 0x0000000500057305 */ /* 0x000fe4000020f000 */
[----:B------:R-:W-:-:S06]  /*04d0*/  IABS R7, R4 ;  /* 0x0000000400077213 */ /* 0x000fcc0000000000 */
[----:B------:R-:W0:Y:S08]  /*04e0*/  I2F.RP R0, R7 ;  /* 0x0000000700007306 */ /* 0x000e300000209400 */
[----:B0-----:R-:W0:Y:S02]  /*04f0*/  MUFU.RCP R0, R0 ;  /* 0x0000000000007308 */ /* 0x001e240000001000 */
[----:B0-----:R-:W-:Y:S01]  /*0500*/  VIADD R2, R0, 0xffffffe ;  /* 0x0ffffffe00027836 */ /* 0x001fe20000000000 */
[----:B------:R-:W-:-:S05]  /*0510*/  IABS R0, R5 ;  /* 0x0000000500007213 */ /* 0x000fca0000000000 */
[----:B------:R0:W1:Y:S02]  /*0520*/  F2I.FTZ.U32.TRUNC.NTZ R3, R2 ;  /* 0x0000000200037305 */ /* 0x000064000021f000 */
[----:B0-----:R-:W-:Y:S02]  /*0530*/  IMAD.MOV.U32 R2, RZ, RZ, RZ ;  /* 0x000000ffff027224 */ /* 0x001fe400078e00ff */
[----:B-1----:R-:W-:-:S04]  /*0540*/  IMAD.MOV R6, RZ, RZ, -R3 ;  /* 0x000000ffff067224 */ /* 0x002fc800078e0a03 */
[----:B------:R-:W-:Y:S01]  /*0550*/  IMAD R9, R6, R7, RZ ;  /* 0x0000000706097224 */ /* 0x000fe200078e02ff */
[----:B------:R-:W-:-:S03]  /*0560*/  IABS R6, R4 ;  /* 0x0000000400067213 */ /* 0x000fc60000000000 */
[----:B------:R-:W-:-:S04]  /*0570*/  IMAD.HI.U32 R3, R3, R9, R2 ;  /* 0x0000000903037227 */ /* 0x000fc800078e0002 */
[----:B------:R-:W-:Y:S02]  /*0580*/  IMAD.MOV R2, RZ, RZ, -R6 ;  /* 0x000000ffff027224 */ /* 0x000fe400078e0a06 */
[----:B------:R-:W-:-:S04]  /*0590*/  IMAD.HI.U32 R3, R3, R0, RZ ;  /* 0x0000000003037227 */ /* 0x000fc800078e00ff */
[----:B------:R-:W-:-:S05]  /*05a0*/  IMAD R0, R3, R2, R0 ;  /* 0x0000000203007224 */ /* 0x000fca00078e0200 */
[----:B------:R-:W-:-:S13]  /*05b0*/  ISETP.GT.U32.AND P1, PT, R7, R0, PT ;  /* 0x000000000700720c */ /* 0x000fda0003f24070 */
[----:B------:R-:W-:Y:S02]  /*05c0*/  @!P1 IMAD.IADD R0, R0, 0x1, -R7 ;  /* 0x0000000100009824 */ /* 0x000fe400078e0a07 */
[----:B------:R-:W-:Y:S01]  /*05d0*/  @!P1 VIADD R3, R3, 0x1 ;  /* 0x0000000103039836 */ /* 0x000fe20000000000 */
[----:B------:R-:W-:Y:S02]  /*05e0*/  ISETP.NE.AND P1, PT, R4, RZ, PT ;  /* 0x000000ff0400720c */ /* 0x000fe40003f25270 */
[----:B------:R-:W-:Y:S02]  /*05f0*/  ISETP.GE.U32.AND P0, PT, R0, R7, PT ;  /* 0x000000070000720c */ /* 0x000fe40003f06070 */
[----:B------:R-:W-:-:S04]  /*0600*/  LOP3.LUT R0, R5, R4, RZ, 0x3c, !PT ;  /* 0x0000000405007212 */ /* 0x000fc800078e3cff */
[----:B------:R-:W-:Y:S01]  /*0610*/  ISETP.GE.AND P2, PT, R0, RZ, PT ;  /* 0x000000ff0000720c */ /* 0x000fe20003f46270 */
[----:B------:R-:W-:-:S06]  /*0620*/  VIADD R0, R34, 0x3f ;  /* 0x0000003f22007836 */ /* 0x000fcc0000000000 */
[----:B------:R-:W-:-:S04]  /*0630*/  @P0 VIADD R3, R3, 0x1 ;  /* 0x0000000103030836 */ /* 0x000fc80000000000 */
[----:B------:R-:W-:Y:S01]  /*0640*/  IMAD.MOV.U32 R2, RZ, RZ, R3 ;  /* 0x000000ffff027224 */ /* 0x000fe200078e0003 */
[----:B------:R-:W-:-:S03]  /*0650*/  SHF.R.S32.HI R3, RZ, 0x1f, R0 ;  /* 0x0000001fff037819 */ /* 0x000fc60000011400 */
[----:B------:R-:W-:Y:S01]  /*0660*/  @!P2 IMAD.MOV R2, RZ, RZ, -R2 ;  /* 0x000000ffff02a224 */ /* 0x000fe200078e0a02 */
[----:B------:R-:W-:Y:S02]  /*0670*/  @!P1 LOP3.LUT R2, RZ, R4, RZ, 0x33, !PT ;  /* 0x00000004ff029212 */ /* 0x000fe400078e33ff */
[----:B------:R-:W-:-:S03]  /*0680*/  LEA.HI R3, R3, R0, RZ, 0x6 ;  /* 0x0000000003037211 */ /* 0x000fc600078f30ff */
[----:B------:R-:W-:Y:S02]  /*0690*/  IMAD.SHL.U32 R8, R2, 0x8, RZ ;  /* 0x0000000802087824 */ /* 0x000fe400078e00ff */
[----:B------:R-:W-:-:S03]  /*06a0*/  IMAD.MOV R2, RZ, RZ, -R2 ;  /* 0x000000ffff027224 */ /* 0x000fc600078e0a02 */
[----:B------:R-:W-:Y:S01]  /*06b0*/  LEA.HI.SX32 R3, R3, -R8, 0x1a ;  /* 0x8000000803037211 */ /* 0x000fe200078fd2ff */
[----:B------:R-:W-:-:S03]  /*06c0*/  IMAD R10, R4, R2, R5 ;  /* 0x00000002040a7224 */ /* 0x000fc600078e0205 */
[----:B------:R-:W-:Y:S02]  /*06d0*/  VIMNMX R11, PT, PT, R3, 0x8, PT ;  /* 0x00000008030b7848 */ /* 0x000fe40003fe0100 */
[----:B------:R-:W-:Y:S02]  /*06e0*/  IABS R9, R10 ;  /* 0x0000000a00097213 */ /* 0x000fe40000000000 */
[-C--:B------:R-:W-:Y:S02]  /*06f0*/  IABS R7, R11.reuse ;  /* 0x0000000b00077213 */ /* 0x080fe40000000000 */
[----:B------:R-:W-:Y:S02]  /*0700*/  IABS R4, R11 ;  /* 0x0000000b00047213 */ /* 0x000fe40000000000 */
[----:B------:R-:W0:Y:S08]  /*0710*/  I2F.RP R0, R7 ;  /* 0x0000000700007306 */ /* 0x000e300000209400 */
[----:B0-----:R-:W0:Y:S02]  /*0720*/  MUFU.RCP R0, R0 ;  /* 0x0000000000007308 */ /* 0x001e240000001000 */
[----:B0-----:R-:W-:-:S02]  /*0730*/  VIADD R3, R0, 0xffffffe ;  /* 0x0ffffffe00037836 */ /* 0x001fc40000000000 */
[----:B------:R-:W-:-:S04]  /*0740*/  IMAD.MOV R0, RZ, RZ, -R4 ;  /* 0x000000ffff007224 */ /* 0x000fc800078e0a04 */
[----:B------:R-:W0:Y:S02]  /*0750*/  F2I.FTZ.U32.TRUNC.NTZ R3, R3 ;  /* 0x0000000300037305 */ /* 0x000e24000021f000 */
[----:B0-----:R-:W-:-:S04]  /*0760*/  IMAD.MOV R6, RZ, RZ, -R3 ;  /* 0x000000ffff067224 */ /* 0x001fc800078e0a03 */
[----:B------:R-:W-:Y:S02]  /*0770*/  IMAD.MOV.U32 R2, RZ, RZ, R6 ;  /* 0x000000ffff027224 */ /* 0x000fe400078e0006 */
[----:B------:R-:W0:Y:S02]  /*0780*/  I2F.RP R6, R13 ;  /* 0x0000000d00067306 */ /* 0x000e240000209400 */
[----:B------:R-:W-:Y:S02]  /*0790*/  IMAD R5, R2, R7, RZ ;  /* 0x0000000702057224 */ /* 0x000fe400078e02ff */
[----:B------:R-:W-:-:S04]  /*07a0*/  IMAD.MOV.U32 R2, RZ, RZ, RZ ;  /* 0x000000ffff027224 */ /* 0x000fc800078e00ff */
[----:B------:R-:W-:Y:S01]  /*07b0*/  IMAD.HI.U32 R2, R3, R5, R2 ;  /* 0x0000000503027227 */ /* 0x000fe200078e0002 */
[----:B------:R-:W-:-:S05]  /*07c0*/  IABS R3, R34 ;  /* 0x0000002200037213 */ /* 0x000fca0000000000 */
[----:B------:R-:W-:Y:S01]  /*07d0*/  IMAD.HI.U32 R2, R2, R9, RZ ;  /* 0x0000000902027227 */ /* 0x000fe200078e00ff */
[----:B0-----:R-:W-:Y:S03]  /*07e0*/  MUFU.RCP R6, R6 ;  /* 0x0000000600067308 */ /* 0x001fe60000001000 */
[----:B------:R-:W-:Y:S02]  /*07f0*/  IMAD R0, R2, R0, R9 ;  /* 0x0000000002007224 */ /* 0x000fe400078e0209 */
[----:B------:R-:W-:-:S03]  /*0800*/  IMAD.MOV.U32 R9, RZ, RZ, R3 ;  /* 0x000000ffff097224 */ /* 0x000fc600078e0003 */
[----:B------:R-:W-:Y:S01]  /*0810*/  ISETP.GT.U32.AND P1, PT, R7, R0, PT ;  /* 0x000000000700720c */ /* 0x000fe20003f24070 */
[----:B------:R-:W0:-:S12]  /*0820*/  I2F.RP R3, R9 ;  /* 0x0000000900037306 */ /* 0x000e180000209400 */
[----:B------:R-:W-:Y:S02]  /*0830*/  @!P1 IMAD.IADD R0, R0, 0x1, -R7 ;  /* 0x0000000100009824 */ /* 0x000fe400078e0a07 */
[----:B------:R-:W-:Y:S01]  /*0840*/  @!P1 VIADD R2, R2, 0x1 ;  /* 0x0000000102029836 */ /* 0x000fe20000000000 */
[----:B0-----:R-:W0:Y:S01]  /*0850*/  MUFU.RCP R3, R3 ;  /* 0x0000000300037308 */ /* 0x001e220000001000 */
[----:B------:R-:W-:Y:S02]  /*0860*/  ISETP.NE.AND P1, PT, R11, RZ, PT ;  /* 0x000000ff0b00720c */ /* 0x000fe40003f25270 */
[----:B------:R-:W-:Y:S02]  /*0870*/  ISETP.GE.U32.AND P0, PT, R0, R7, PT ;  /* 0x000000070000720c */ /* 0x000fe40003f06070 */
[----:B------:R-:W-:-:S04]  /*0880*/  LOP3.LUT R0, R10, R11, RZ, 0x3c, !PT ;  /* 0x0000000b0a007212 */ /* 0x000fc800078e3cff */
[----:B------:R-:W-:-:S07]  /*0890*/  ISETP.GE.AND P2, PT, R0, RZ, PT ;  /* 0x000000ff0000720c */ /* 0x000fce0003f46270 */
[----:B------:R-:W-:Y:S02]  /*08a0*/  @P0 VIADD R2, R2, 0x1 ;  /* 0x0000000102020836 */ /* 0x000fe40000000000 */
[----:B0-----:R-:W-:Y:S01]  /*08b0*/  VIADD R4, R3, 0xffffffe ;  /* 0x0ffffffe03047836 */ /* 0x001fe20000000000 */
[----:B------:R-:W-:Y:S01]  /*08c0*/  LOP3.LUT R3, R12, 0x3f, RZ, 0xc0, !PT ;  /* 0x0000003f0c037812 */ /* 0x000fe200078ec0ff */
[----:B------:R-:W-:Y:S02]  /*08d0*/  IMAD.MOV.U32 R7, RZ, RZ, R2 ;  /* 0x000000ffff077224 */ /* 0x000fe400078e0002 */
[----:B------:R0:W1:Y:S02]  /*08e0*/  F2I.FTZ.U32.TRUNC.NTZ R5, R4 ;  /* 0x0000000400057305 */ /* 0x000064000021f000 */
[----:B------:R-:W-:Y:S01]  /*08f0*/  @!P2 IMAD.MOV R7, RZ, RZ, -R7 ;  /* 0x000000ffff07a224 */ /* 0x000fe200078e0a07 */
[----:B------:R-:W-:-:S05]  /*0900*/  @!P1 LOP3.LUT R7, RZ, R11, RZ, 0x33, !PT ;  /* 0x0000000bff079212 */ /* 0x000fca00078e33ff */
[----:B------:R-:W-:Y:S02]  /*0910*/  IMAD.MOV R0, RZ, RZ, -R7 ;  /* 0x000000ffff007224 */ /* 0x000fe400078e0a07 */
[----:B0-----:R-:W-:Y:S02]  /*0920*/  IMAD.MOV.U32 R4, RZ, RZ, RZ ;  /* 0x000000ffff047224 */ /* 0x001fe400078e00ff */
[----:B------:R-:W-:Y:S02]  /*0930*/  IMAD R0, R11, R0, R10 ;  /* 0x000000000b007224 */ /* 0x000fe400078e020a */
[----:B-1----:R-:W-:Y:S02]  /*0940*/  IMAD.MOV R2, RZ, RZ, -R5 ;  /* 0x000000ffff027224 */ /* 0x002fe400078e0a05 */
[----:B------:R-:W-:Y:S02]  /*0950*/  IMAD.IADD R0, R8, 0x1, R0 ;  /* 0x0000000108007824 */ /* 0x000fe400078e0200 */
[----:B------:R-:W-:-:S02]  /*0960*/  IMAD.MOV.U32 R8, RZ, RZ, R2 ;  /* 0x000000ffff087224 */ /* 0x000fc400078e0002 */
[----:B------:R-:W-:Y:S02]  /*0970*/  IMAD R2, R0, 0x40, R3 ;  /* 0x0000004000027824 */ /* 0x000fe400078e0203 */
[----:B------:R-:W-:Y:S02]  /*0980*/  IMAD R3, R8, R9, RZ ;  /* 0x0000000908037224 */ /* 0x000fe400078e02ff */
[----:B------:R-:W-:Y:S01]  /*0990*/  VIADD R0, R6, 0xffffffe ;  /* 0x0ffffffe06007836 */ /* 0x000fe20000000000 */
[----:B------:R-:W-:Y:S01]  /*09a0*/  IABS R8, R2 ;  /* 0x0000000200087213 */ /* 0x000fe20000000000 */
[----:B------:R-:W-:Y:S01]  /*09b0*/  IMAD.HI.U32 R4, R5, R3, R4 ;  /* 0x0000000305047227 */ /* 0x000fe200078e0004 */
[----:B------:R-:W-:Y:S01]  /*09c0*/  ISETP.GE.AND P1, PT, R2, RZ, PT ;  /* 0x000000ff0200720c */ /* 0x000fe20003f26270 */
[----:B------:R0:W1:Y:S02]  /*09d0*/  F2I.FTZ.U32.TRUNC.NTZ R5, R0 ;  /* 0x0000000000057305 */ /* 0x000064000021f000 */
[----:B------:R-:W-:Y:S01]  /*09e0*/  IMAD.MOV.U32 R6, RZ, RZ, R8 ;  /* 0x000000ffff067224 */ /* 0x000fe200078e0008 */
[----:B------:R-:W-:Y:S01]  /*09f0*/  SHF.R.U32.HI R8, RZ, 0x6, R12 ;  /* 0x00000006ff087819 */ /* 0x000fe2000001160c */
[----:B------:R-:W-:-:S02]  /*0a00*/  IMAD.SHL.U32 R3, R7, 0x40, RZ ;  /* 0x0000004007037824 */ /* 0x000fc400078e00ff */
[----:B------:R-:W-:Y:S01]  /*0a10*/  IMAD.HI.U32 R4, R4, R6, RZ ;  /* 0x0000000604047227 */ /* 0x000fe200078e00ff */
[----:B0-----:R-:W-:-:S03]  /*0a20*/  SGXT.U32 R0, R8, 0x1 ;  /* 0x000000010800781a */ /* 0x001fc60000000000 */
[----:B------:R-:W-:Y:S01]  /*0a30*/  IMAD.MOV R4, RZ, RZ, -R4 ;  /* 0x000000ffff047224 */ /* 0x000fe200078e0a04 */
[----:B------:R-:W-:-:S03]  /*0a40*/  SHF.R.U32.HI R8, RZ, 0x5, R12 ;  /* 0x00000005ff087819 */ /* 0x000fc6000001160c */
[C---:B------:R-:W-:Y:S01]  /*0a50*/  IMAD R6, R9.reuse, R4, R6 ;  /* 0x0000000409067224 */ /* 0x040fe200078e0206 */
[----:B------:R-:W-:Y:S01]  /*0a60*/  SHF.R.U32.HI R4, RZ, 0x5, R12 ;  /* 0x00000005ff047819 */ /* 0x000fe2000001160c */
[----:B------:R-:W-:Y:S01]  /*0a70*/  IMAD R29, R0, UR14, RZ ;  /* 0x0000000e001d7c24 */ /* 0x000fe2000f8e02ff */
[----:B------:R-:W-:Y:S01]  /*0a80*/  R2UR UR7, R8 ;  /* 0x00000000080772ca */ /* 0x000fe200000e0000 */
[----:B-1----:R-:W-:Y:S01]  /*0a90*/  IMAD.MOV R10, RZ, RZ, -R5 ;  /* 0x000000ffff0a7224 */ /* 0x002fe200078e0a05 */
[----:B------:R-:W-:Y:S01]  /*0aa0*/  ISETP.GT.U32.AND P0, PT, R9, R6, PT ;  /* 0x000000060900720c */ /* 0x000fe20003f04070 */
[C---:B------:R-:W-:Y:S01]  /*0ab0*/  IMAD R27, R39.reuse, 0x2, R29 ;  /* 0x00000002271b7824 */ /* 0x040fe200078e021d */
[----:B------:R-:W-:Y:S01]  /*0ac0*/  SGXT.U32 R4, R4, 0x2 ;  /* 0x000000020404781a */ /* 0x000fe20000000000 */
[----:B------:R-:W-:Y:S02]  /*0ad0*/  IMAD R7, R10, R13, RZ ;  /* 0x0000000d0a077224 */ /* 0x000fe400078e02ff */
[----:B------:R-:W-:Y:S01]  /*0ae0*/  IMAD R48, R39, 0x2, R27 ;  /* 0x0000000227307824 */ /* 0x000fe200078e021b */
[----:B------:R-:W-:Y:S01]  /*0af0*/  LOP3.LUT R26, R3, UR4, R4, 0xfe, !PT ;  /* 0x00000004031a7c12 */ /* 0x000fe2000f8efe04 */
[----:B------:R-:W-:-:S02]  /*0b00*/  IMAD.MOV.U32 R4, RZ, RZ, RZ ;  /* 0x000000ffff047224 */ /* 0x000fc400078e00ff */
[----:B------:R-:W-:Y:S01]  /*0b10*/  IMAD R46, R39, 0x2, R48 ;  /* 0x00000002272e7824 */ /* 0x000fe200078e0230 */
[----:B------:R-:W-:Y:S01]  /*0b20*/  IABS R30, R26 ;  /* 0x0000001a001e7213 */ /* 0x000fe20000000000 */
[----:B------:R-:W-:Y:S01]  /*0b30*/  IMAD.HI.U32 R4, R5, R7, R4 ;  /* 0x0000000705047227 */ /* 0x000fe200078e0004 */
[C---:B------:R-:W-:Y:S02]  /*0b40*/  LOP3.LUT R37, R26.reuse, 0x4, RZ, 0xfc, !PT ;  /* 0x000000041a257812 */ /* 0x040fe400078efcff */
[----:B------:R-:W-:Y:S01]  /*0b50*/  LOP3.LUT R31, R26, 0x8, RZ, 0xfc, !PT ;  /* 0x000000081a1f7812 */ /* 0x000fe200078efcff */
[----:B------:R-:W-:Y:S01]  /*0b60*/  @!P0 IMAD.IADD R6, R6, 0x1, -R9 ;  /* 0x0000000106068824 */ /* 0x000fe200078e0a09 */
[----:B------:R-:W-:Y:S01]  /*0b70*/  IABS R40, R37 ;  /* 0x0000002500287213 */ /* 0x000fe20000000000 */
[----:B------:R-:W-:Y:S01]  /*0b80*/  IMAD R8, R39, 0x2, R46 ;  /* 0x0000000227087824 */ /* 0x000fe200078e022e */
[----:B------:R-:W-:Y:S01]  /*0b90*/  LOP3.LUT R7, R0, 0x8, RZ, 0xfc, !PT ;  /* 0x0000000800077812 */ /* 0x000fe200078efcff */
[----:B------:R-:W-:Y:S01]  /*0ba0*/  IMAD.HI.U32 R5, R4, R30, RZ ;  /* 0x0000001e04057227 */ /* 0x000fe200078e00ff */
[----:B------:R-:W-:-:S02]  /*0bb0*/  ISETP.GT.U32.AND P0, PT, R9, R6, PT ;  /* 0x000000060900720c */ /* 0x000fc40003f04070 */
[----:B------:R-:W-:Y:S01]  /*0bc0*/  IABS R14, R31 ;  /* 0x0000001f000e7213 */ /* 0x000fe20000000000 */
[----:B------:R-:W-:Y:S01]  /*0bd0*/  IMAD.MOV R5, RZ, RZ, -R5 ;  /* 0x000000ffff057224 */ /* 0x000fe200078e0a05 */
[----:B------:R-:W-:Y:S02]  /*0be0*/  ISETP.LT.AND P5, PT, R7, UR12, P5 ;  /* 0x0000000c07007c0c */ /* 0x000fe4000afa1270 */
[C---:B------:R-:W-:Y:S01]  /*0bf0*/  ISETP.GE.AND P6, PT, R26.reuse, RZ, PT ;  /* 0x000000ff1a00720c */ /* 0x040fe20003fc6270 */
[----:B------:R-:W-:Y:S01]  /*0c00*/  IMAD R30, R13, R5, R30 ;  /* 0x000000050d1e7224 */ /* 0x000fe200078e021e */
[----:B------:R-:W-:Y:S01]  /*0c10*/  LOP3.LUT R26, R26, 0xc, RZ, 0xfc, !PT ;  /* 0x0000000c1a1a7812 */ /* 0x000fe200078efcff */
[----:B------:R-:W-:-:S03]  /*0c20*/  IMAD.HI.U32 R5, R4, R40, RZ ;  /* 0x0000002804057227 */ /* 0x000fc600078e00ff */
[----:B------:R-:W-:Y:S01]  /*0c30*/  IABS R32, R26 ;  /* 0x0000001a00207213 */ /* 0x000fe20000000000 */
[----:B------:R-:W-:Y:S01]  /*0c40*/  @!P0 IMAD.IADD R6, R6, 0x1, -R9 ;  /* 0x0000000106068824 */ /* 0x000fe200078e0a09 */
[----:B------:R-:W-:Y:S01]  /*0c50*/  ISETP.NE.AND P0, PT, R34, RZ, PT ;  /* 0x000000ff2200720c */ /* 0x000fe20003f05270 */
[C---:B------:R-:W-:Y:S02]  /*0c60*/  IMAD R9, R39.reuse, 0x2, R8 ;  /* 0x0000000227097824 */ /* 0x040fe400078e0208 */
[----:B------:R-:W-:Y:S02]  /*0c70*/  IMAD.MOV.U32 R33, RZ, RZ, R6 ;  /* 0x000000ffff217224 */ /* 0x000fe400078e0006 */
[C---:B------:R-:W-:Y:S02]  /*0c80*/  IMAD R10, R39.reuse, 0x2, R9 ;  /* 0x00000002270a7824 */ /* 0x040fe400078e0209 */
[----:B------:R-:W-:Y:S02]  /*0c90*/  @!P1 IMAD.MOV R33, RZ, RZ, -R33 ;  /* 0x000000ffff219224 */ /* 0x000fe400078e0a21 */
[----:B------:R-:W-:-:S02]  /*0ca0*/  IMAD R11, R39, 0x4, R10 ;  /* 0x00000004270b7824 */ /* 0x000fc400078e020a */
[----:B------:R-:W-:Y:S02]  /*0cb0*/  IMAD.HI.U32 R7, R4, R14, RZ ;  /* 0x0000000e04077227 */ /* 0x000fe400078e00ff */
[----:B------:R-:W-:Y:S02]  /*0cc0*/  @!P0 LOP3.LUT R33, RZ, R34, RZ, 0x33, !PT ;  /* 0x00000022ff218212 */ /* 0x000fe400078e33ff */
[----:B------:R-:W-:Y:S01]  /*0cd0*/  IMAD.MOV R6, RZ, RZ, -R5 ;  /* 0x000000ffff067224 */ /* 0x000fe200078e0a05 */
[----:B------:R-:W-:Y:S01]  /*0ce0*/  ISETP.GT.U32.AND P0, PT, R13, R30, PT ;  /* 0x0000001e0d00720c */ /* 0x000fe20003f04070 */
[----:B------:R-:W-:Y:S02]  /*0cf0*/  IMAD R5, R39, 0x2, R11 ;  /* 0x0000000227057824 */ /* 0x000fe400078e020b */
[----:B------:R-:W-:Y:S01]  /*0d00*/  IMAD R33, R33, UR13, RZ ;  /* 0x0000000d21217c24 */ /* 0x000fe2000f8e02ff */
[----:B------:R-:W-:Y:S01]  /*0d10*/  UMOV UR13, 0x400 ;  /* 0x00000400000d7882 */ /* 0x000fe20000000000 */
[----:B------:R-:W-:Y:S01]  /*0d20*/  IMAD.MOV R7, RZ, RZ, -R7 ;  /* 0x000000ffff077224 */ /* 0x000fe200078e0a07 */
[----:B------:R-:W-:Y:S01]  /*0d30*/  ULEA UR13, UR16, UR13, 0x18 ;  /* 0x0000000d100d7291 */ /* 0x000fe2000f8ec0ff */
[----:B------:R-:W-:-:S02]  /*0d40*/  IMAD R40, R13, R6, R40 ;  /* 0x000000060d287224 */ /* 0x000fc400078e0228 */
[----:B------:R-:W-:Y:S02]  /*0d50*/  IMAD R6, R39, 0x2, R5 ;  /* 0x0000000227067824 */ /* 0x000fe400078e0205 */
[----:B------:R-:W-:Y:S01]  /*0d60*/  IMAD.SHL.U32 R36, R33, 0x2, RZ ;  /* 0x0000000221247824 */ /* 0x000fe200078e00ff */
[C---:B------:R-:W-:Y:S01]  /*0d70*/  ISETP.GT.U32.AND P3, PT, R13.reuse, R40, PT ;  /* 0x000000280d00720c */ /* 0x040fe20003f64070 */
[----:B------:R-:W-:Y:S02]  /*0d80*/  IMAD R34, R13, R7, R14 ;  /* 0x000000070d227224 */ /* 0x000fe400078e020e */
[----:B------:R-:W-:Y:S01]  /*0d90*/  IMAD R7, R39, 0x2, R6 ;  /* 0x0000000227077824 */ /* 0x000fe200078e0206 */
[----:B-----5:R-:W-:Y:S01]  /*0da0*/  IADD3 R43, P1, PT, R36, UR8, RZ ;  /* 0x00000008242b7c10 */ /* 0x020fe2000ff3e0ff */
[----:B------:R-:W-:-:S03]  /*0db0*/  IMAD.HI.U32 R4, R4, R32, RZ ;  /* 0x0000002004047227 */ /* 0x000fc600078e00ff */
[----:B------:R-:W-:Y:S01]  /*0dc0*/  LEA.HI.X.SX32 R44, R33, UR9, 0x1, P1 ;  /* 0x00000009212c7c11 */ /* 0x000fe200088f0eff */
[----:B------:R-:W-:Y:S01]  /*0dd0*/  IMAD R28, R39, 0x2, R7 ;  /* 0x00000002271c7824 */ /* 0x000fe200078e0207 */
[-C--:B------:R-:W-:Y:S01]  /*0de0*/  LEA R22, P4, R9, R43.reuse, 0x1 ;  /* 0x0000002b09167211 */ /* 0x080fe200078808ff */
[----:B------:R-:W-:Y:S01]  /*0df0*/  IMAD.MOV R4, RZ, RZ, -R4 ;  /* 0x000000ffff047224 */ /* 0x000fe200078e0a04 */
[-C--:B------:R-:W-:Y:S01]  /*0e00*/  LEA R24, P1, R8, R43.reuse, 0x1 ;  /* 0x0000002b08187211 */ /* 0x080fe200078208ff */
[----:B------:R-:W-:Y:S01]  /*0e10*/  IMAD R38, R39, 0x2, R28 ;  /* 0x0000000227267824 */ /* 0x000fe200078e021c */
[----:B------:R-:W-:Y:S01]  /*0e20*/  LEA.HI.X.SX32 R23, R9, R44, 0x1, P4 ;  /* 0x0000002c09177211 */ /* 0x000fe200020f0eff */
[----:B------:R-:W-:Y:S01]  /*0e30*/  IMAD R32, R13, R4, R32 ;  /* 0x000000040d207224 */ /* 0x000fe200078e0220 */
[-C--:B------:R-:W-:Y:S01]  /*0e40*/  LEA R14, P4, R6, R43.reuse, 0x1 ;  /* 0x0000002b060e7211 */ /* 0x080fe200078808ff */
[----:B------:R-:W-:Y:S01]  /*0e50*/  IMAD R39, R39, 0x2, R38 ;  /* 0x0000000227277824 */ /* 0x000fe200078e0226 */
[-C--:B------:R-:W-:Y:S01]  /*0e60*/  LEA.HI.X.SX32 R25, R8, R44.reuse, 0x1, P1 ;  /* 0x0000002c08197211 */ /* 0x080fe200008f0eff */
[--C-:B------:R-:W-:Y:S01]  /*0e70*/  @!P0 IMAD.IADD R30, R30, 0x1, -R13.reuse ;  /* 0x000000011e1e8824 */ /* 0x100fe200078e0a0d */
[----:B------:R-:W-:Y:S01]  /*0e80*/  LEA.HI.X.SX32 R15, R6, R44, 0x1, P4 ;  /* 0x0000002c060f7211 */ /* 0x000fe200020f0eff */
[----:B------:R-:W-:Y:S01]  /*0e90*/  @!P3 IMAD.IADD R40, R40, 0x1, -R13 ;  /* 0x000000012828b824 */ /* 0x000fe200078e0a0d */
[----:B------:R-:W-:-:S02]  /*0ea0*/  LEA R8, P4, R39, R43, 0x1 ;  /* 0x0000002b27087211 */ /* 0x000fc400078808ff */
[----:B------:R-:W-:Y:S02]  /*0eb0*/  LEA.HI R4, R12, 0xe, RZ, 0x1a ;  /* 0x0000000e0c047811 */ /* 0x000fe400078fd0ff */
[-C--:B------:R-:W-:Y:S02]  /*0ec0*/  LEA R20, P0, R10, R43.reuse, 0x1 ;  /* 0x0000002b0a147211 */ /* 0x080fe400078008ff */
[-C--:B------:R-:W-:Y:S01]  /*0ed0*/  LEA R18, P2, R11, R43.reuse, 0x1 ;  /* 0x0000002b0b127211 */ /* 0x080fe200078408ff */
[----:B------:R-:W-:Y:S01]  /*0ee0*/  IMAD R42, R4, UR14, RZ ;  /* 0x0000000e042a7c24 */ /* 0x000fe2000f8e02ff */
[----:B------:R-:W-:Y:S02]  /*0ef0*/  LEA.HI.X.SX32 R9, R39, R44, 0x1, P4 ;  /* 0x0000002c27097211 */ /* 0x000fe400020f0eff */
[-C--:B------:R-:W-:Y:S02]  /*0f00*/  LEA R52, P4, R27, R43.reuse, 0x1 ;  /* 0x0000002b1b347211 */ /* 0x080fe400078808ff */
[----:B------:R-:W-:-:S02]  /*0f10*/  LEA R16, P1, R5, R43, 0x1 ;  /* 0x0000002b05107211 */ /* 0x000fc400078208ff */
[-C--:B------:R-:W-:Y:S02]  /*0f20*/  LEA.HI.X.SX32 R21, R10, R44.reuse, 0x1, P0 ;  /* 0x0000002c0a157211 */ /* 0x080fe400000f0eff */
[-C--:B------:R-:W-:Y:S02]  /*0f30*/  LEA.HI.X.SX32 R19, R11, R44.reuse, 0x1, P2 ;  /* 0x0000002c0b137211 */ /* 0x080fe400010f0eff */
[-C--:B------:R-:W-:Y:S02]  /*0f40*/  LEA R10, P0, R7, R43.reuse, 0x1 ;  /* 0x0000002b070a7211 */ /* 0x080fe400078008ff */
[----:B------:R-:W-:Y:S02]  /*0f50*/  LEA R4, P2, R28, R43, 0x1 ;  /* 0x0000002b1c047211 */ /* 0x000fe400078408ff */
[-C--:B------:R-:W-:Y:S02]  /*0f60*/  LEA.HI.X.SX32 R27, R27, R44.reuse, 0x1, P4 ;  /* 0x0000002c1b1b7211 */ /* 0x080fe400020f0eff */
[----:B------:R-:W-:-:S02]  /*0f70*/  LEA.HI.X.SX32 R17, R5, R44, 0x1, P1 ;  /* 0x0000002c05117211 */ /* 0x000fc400008f0eff */
[-C--:B------:R-:W-:Y:S02]  /*0f80*/  LEA R49, P4, R46, R43.reuse, 0x1 ;  /* 0x0000002b2e317211 */ /* 0x080fe400078808ff */
[-C--:B------:R-:W-:Y:S02]  /*0f90*/  LEA.HI.X.SX32 R11, R7, R44.reuse, 0x1, P0 ;  /* 0x0000002c070b7211 */ /* 0x080fe400000f0eff */
[----:B------:R-:W-:Y:S02]  /*0fa0*/  LEA.HI.X.SX32 R5, R28, R44, 0x1, P2 ;  /* 0x0000002c1c057211 */ /* 0x000fe400010f0eff */
[-C--:B------:R-:W-:Y:S02]  /*0fb0*/  LEA R6, P1, R38, R43.reuse, 0x1 ;  /* 0x0000002b26067211 */ /* 0x080fe400078208ff */
[----:B------:R-:W-:Y:S02]  /*0fc0*/  LEA R28, P0, R29, R43, 0x1 ;  /* 0x0000002b1d1c7211 */ /* 0x000fe400078008ff */
[----:B------:R-:W-:-:S02]  /*0fd0*/  ISETP.GT.U32.AND P2, PT, R13, R34, PT ;  /* 0x000000220d00720c */ /* 0x000fc40003f44070 */
[----:B------:R-:W-:Y:S02]  /*0fe0*/  LEA.HI.X.SX32 R46, R46, R44, 0x1, P4 ;  /* 0x0000002c2e2e7211 */ /* 0x000fe400020f0eff */
[----:B------:R-:W-:Y:S02]  /*0ff0*/  ISETP.GT.U32.AND P4, PT, R13, R32, PT ;  /* 0x000000200d00720c */ /* 0x000fe40003f84070 */
[-C--:B------:R-:W-:Y:S02]  /*1000*/  LEA.HI.X.SX32 R7, R38, R44.reuse, 0x1, P1 ;  /* 0x0000002c26077211 */ /* 0x080fe400008f0eff */
[----:B------:R-:W-:Y:S02]  /*1010*/  LEA.HI.X.SX32 R29, R29, R44, 0x1, P0 ;  /* 0x0000002c1d1d7211 */ /* 0x000fe400000f0eff */
[----:B------:R-:W-:Y:S02]  /*1020*/  LEA R51, P1, R48, R43, 0x1 ;  /* 0x0000002b30337211 */ /* 0x000fe400078208ff */
[----:B------:R-:W-:Y:S01]  /*1030*/  ISETP.GT.U32.AND P0, PT, R13, R30, PT ;  /* 0x0000001e0d00720c */ /* 0x000fe20003f04070 */
[----:B------:R-:W-:Y:S01]  /*1040*/  @!P2 IMAD.IADD R34, R34, 0x1, -R13 ;  /* 0x000000012222a824 */ /* 0x000fe200078e0a0d */
[----:B------:R-:W-:-:S02]  /*1050*/  LEA.HI.X.SX32 R48, R48, R44, 0x1, P1 ;  /* 0x0000002c30307211 */ /* 0x000fc400008f0eff */
[-C--:B------:R-:W-:Y:S01]  /*1060*/  LEA R47, P1, R42, R43.reuse, 0x1 ;  /* 0x0000002b2a2f7211 */ /* 0x080fe200078208ff */
[--C-:B------:R-:W-:Y:S01]  /*1070*/  @!P4 IMAD.IADD R32, R32, 0x1, -R13.reuse ;  /* 0x000000012020c824 */ /* 0x100fe200078e0a0d */
[----:B------:R-:W-:Y:S02]  /*1080*/  LEA R39, P3, R41, R43, 0x1 ;  /* 0x0000002b29277211 */ /* 0x000fe400078608ff */
[----:B------:R-:W0:Y:S01]  /*1090*/  LDS R43, [UR13] ;  /* 0x0000000dff2b7984 */ /* 0x000e220008000800 */
[----:B------:R-:W-:Y:S01]  /*10a0*/  LEA.HI.X.SX32 R42, R42, R44, 0x1, P1 ;  /* 0x0000002c2a2a7211 */ /* 0x000fe200008f0eff */
[----:B------:R-:W-:Y:S01]  /*10b0*/  BAR.SYNC.DEFER_BLOCKING 0x0 ;  /* 0x0000000000007b1d */ /* 0x000fe20000010000 */
[----:B------:R-:W-:Y:S02]  /*10c0*/  ISETP.GT.U32.AND P1, PT, R13, R40, PT ;  /* 0x000000280d00720c */ /* 0x000fe40003f24070 */
[----:B------:R-:W-:Y:S01]  /*10d0*/  @!P0 IMAD.IADD R30, R30, 0x1, -R13 ;  /* 0x000000011e1e8824 */ /* 0x000fe200078e0a0d */
[----:B------:R-:W-:-:S02]  /*10e0*/  ISETP.GE.AND P0, PT, R37, RZ, PT ;  /* 0x000000ff2500720c */ /* 0x000fc40003f06270 */
[C---:B------:R-:W-:Y:S01]  /*10f0*/  ISETP.GT.U32.AND P2, PT, R13.reuse, R34, PT ;  /* 0x000000220d00720c */ /* 0x040fe20003f44070 */
[----:B------:R-:W-:Y:S01]  /*1100*/  @!P6 IMAD.MOV R30, RZ, RZ, -R30 ;  /* 0x000000ffff1ee224 */ /* 0x000fe200078e0a1e */
[----:B------:R-:W-:Y:S02]  /*1110*/  ISETP.GT.U32.AND P4, PT, R13, R32, PT ;  /* 0x000000200d00720c */ /* 0x000fe40003f84070 */
[----:B------:R-:W-:Y:S02]  /*1120*/  LEA.HI.X.SX32 R38, R41, R44, 0x1, P3 ;  /* 0x0000002c29267211 */ /* 0x000fe400018f0eff */
[----:B------:R-:W-:Y:S02]  /*1130*/  LOP3.LUT R41, R0, 0xa, RZ, 0xfc, !PT ;  /* 0x0000000a00297812 */ /* 0x000fe400078efcff */
[----:B------:R-:W-:Y:S01]  /*1140*/  PLOP3.LUT P3, PT, PT, PT, UP1, 0x80, 0x8 ;  /* 0x000000000008781c */ /* 0x000fe20003f6f018 */
[----:B------:R-:W-:Y:S01]  /*1150*/  @!P1 IMAD.IADD R40, R40, 0x1, -R13 ;  /* 0x0000000128289824 */ /* 0x000fe200078e0a0d */
[----:B------:R-:W-:-:S02]  /*1160*/  LOP3.LUT R37, R0, 0xc, RZ, 0xfc, !PT ;  /* 0x0000000c00257812 */ /* 0x000fc400078efcff */
[----:B------:R-:W-:Y:S01]  /*1170*/  PLOP3.LUT P1, PT, PT, PT, UP1, 0x80, 0x8 ;  /* 0x000000000008781c */ /* 0x000fe20003f2f018 */
[----:B------:R-:W-:Y:S01]  /*1180*/  @!P0 IMAD.MOV R40, RZ, RZ, -R40 ;  /* 0x000000ffff288224 */ /* 0x000fe200078e0a28 */
[----:B------:R-:W-:Y:S01]  /*1190*/  ISETP.GE.AND P0, PT, R26, RZ, PT ;  /* 0x000000ff1a00720c */ /* 0x000fe20003f06270 */
[--C-:B------:R-:W-:Y:S01]  /*11a0*/  @!P2 IMAD.IADD R34, R34, 0x1, -R13.reuse ;  /* 0x000000012222a824 */ /* 0x100fe200078e0a0d */
[----:B------:R-:W-:Y:S01]  /*11b0*/  ISETP.LT.AND P3, PT, R41, UR12, P3 ;  /* 0x0000000c29007c0c */ /* 0x000fe20009f61270 */
[----:B------:R-:W-:Y:S01]  /*11c0*/  @!P4 IMAD.IADD R32, R32, 0x1, -R13 ;  /* 0x000000012020c824 */ /* 0x000fe200078e0a0d */
[----:B------:R-:W-:Y:S02]  /*11d0*/  ISETP.LT.AND P1, PT, R37, UR12, P1 ;  /* 0x0000000c25007c0c */ /* 0x000fe40008f21270 */
[----:B------:R-:W-:Y:S02]  /*11e0*/  ISETP.GE.AND P6, PT, R31, RZ, PT ;  /* 0x000000ff1f00720c */ /* 0x000fe40003fc6270 */
[----:B------:R-:W-:-:S02]  /*11f0*/  PLOP3.LUT P2, PT, PT, PT, UP1, 0x80, 0x8 ;  /* 0x000000000008781c */ /* 0x000fc40003f4f018 */
[----:B------:R-:W-:Y:S01]  /*1200*/  LOP3.LUT R26, R0, 0x10, RZ, 0xfc, !PT ;  /* 0x00000010001a7812 */ /* 0x000fe200078efcff */
[----:B------:R-:W-:Y:S10]  /*1210*/  BRA.U UP0, `(.L_x_5) ;  /* 0x0000000100187547 */ /* 0x000ff4000b800000 */
[----:B------:R-:W-:Y:S01]  /*1220*/  ELECT P4, URZ, PT ;  /* 0x0000000000ff782f */ /* 0x000fe20003880000 */
[----:B------:R-:W-:Y:S01]  /*1230*/  IMAD.MOV.U32 R13, RZ, RZ, 0x1 ;  /* 0x00000001ff0d7424 */ /* 0x000fe200078e00ff */
[----:B------:R-:W-:Y:S01]  /*1240*/  UMOV UR4, 0x40 ;  /* 0x0000004000047882 */ /* 0x000fe20000000000 */
[----:B------:R-:W-:Y:S01]  /*1250*/  UVIRTCOUNT.DEALLOC.SMPOOL 0x80 ;  /* 0x000000800000784c */ /* 0x000fe20000000000 */
[----:B------:R-:W-:-:S09]  /*1260*/  ULEA UR4, UR16, UR4, 0x18 ;  /* 0x0000000410047291 */ /* 0x000fd2000f8ec0ff */
[----:B------:R1:W-:Y:S03]  /*1270*/  @P4 STS.U8 [UR4], R13 ;  /* 0x0000000dff004988 */ /* 0x0003e60008000004 */
.L_x_5:
[----:B0-----:R-:W-:Y:S01]  /*1280*/  R2UR UR14, R43 ;  /* 0x000000002b0e72ca */ /* 0x001fe200000e0000 */
[----:B------:R-:W-:Y:S01]  /*1290*/  USHF.L.U32 UR4, UR7, 0x15, URZ ;  /* 0x0000001507047899 */ /* 0x000fe200080006ff */
[----:B------:R-:W-:Y:S01]  /*12a0*/  LOP3.LUT P4, RZ, R12, 0x7f, RZ, 0xc0, !PT ;  /* 0x0000007f0cff7812 */ /* 0x000fe2000788c0ff */
[----:B------:R-:W-:Y:S01]  /*12b0*/  UMOV UR5, 0x1 ;  /* 0x0000000100057882 */ /* 0x000fe20000000000 */
[----:B------:R-:W-:Y:S01]  /*12c0*/  UIADD3 UR18, UPT, UPT, UR13, 0x2800, URZ ;  /* 0x000028000d127890 */ /* 0x000fe2000fffe0ff */
[----:B------:R-:W-:Y:S01]  /*12d0*/  @!P6 IMAD.MOV R34, RZ, RZ, -R34 ;  /* 0x000000ffff22e224 */ /* 0x000fe200078e0a22 */
[----:B------:R-:W-:Y:S01]  /*12e0*/  ULOP3.LUT UR4, UR4, 0x600000, URZ, 0xc0, !UPT ;  /* 0x0060000004047892 */ /* 0x000fe2000f8ec0ff */
[----:B------:R-:W-:Y:S01]  /*12f0*/  ISETP.NE.AND P6, PT, R35, RZ, PT ;  /* 0x000000ff2300720c */ /* 0x000fe20003fc5270 */
[----:B------:R-:W-:Y:S01]  /*1300*/  @!P0 IMAD.MOV R32, RZ, RZ, -R32 ;  /* 0x000000ffff208224 */ /* 0x000fe200078e0a20 */
[----:B------:R-:W-:Y:S02]  /*1310*/  LOP3.LUT R35, RZ, R35, RZ, 0x33, !PT ;  /* 0x00000023ff237212 */ /* 0x000fe400078e33ff */
[----:B------:R-:W-:-:S02]  /*1320*/  ISETP.LT.AND P2, PT, R26, UR12, P2 ;  /* 0x0000000c1a007c0c */ /* 0x000fc40009741270 */
[----:B------:R-:W-:Y:S01]  /*1330*/  UIADD3 UR17, UPT, UPT, UR14, UR4, URZ ;  /* 0x000000040e117290 */ /* 0x000fe2000fffe0ff */
[C---:B------:R-:W-:Y:S01]  /*1340*/  SEL R30, R35.reuse, R30, !P6 ;  /* 0x0000001e231e7207 */ /* 0x040fe20007000000 */
[----:B------:R-:W-:Y:S01]  /*1350*/  VOTEU.ALL UP2, P4 ;  /* 0x0000000000ff7886 */ /* 0x000fe20002040000 */
[----:B------:R-:W-:Y:S01]  /*1360*/  VOTEU.ALL UP3, P4 ;  /* 0x0000000000ff7886 */ /* 0x000fe20002060000 */
[C---:B------:R-:W-:Y:S01]  /*1370*/  SEL R26, R35.reuse, R40, !P6 ;  /* 0x00000028231a7207 */ /* 0x040fe20007000000 */
[----:B------:R-:W0:Y:S01]  /*1380*/  LDCU UR4, c[0x0][0x3b0] ;  /* 0x00007600ff0477ac */ /* 0x000e220008000800 */
[----:B------:R-:W-:Y:S01]  /*1390*/  SEL R31, R35, R34, !P6 ;  /* 0x00000022231f7207 */ /* 0x000fe20007000000 */
[----:B------:R-:W-:-:S04]  /*13a0*/  @!UP2 UIADD3 UR8, UPT, UPT, -UR5, 0x100000, URZ ;  /* 0x001000000508a890 */ /* 0x000fc8000fffe1ff */
[----:B------:R-:W-:Y:S02]  /*13b0*/  @!UP2 USHF.L.U32 UR9, UR8, 0xb, URZ ;  /* 0x0000000b0809a899 */ /* 0x000fe400080006ff */
[----:B------:R-:W-:Y:S01]  /*13c0*/  @!UP2 USHF.L.U32 UR8, UR8, 0x1, URZ ;  /* 0x000000010808a899 */ /* 0x000fe200080006ff */
[----:B------:R-:W-:Y:S01]  /*13d0*/  STTM.16dp32bit_t0_t15.x8 tmem[UR17], RZ ;  /* 0x000000ff000079ed */ /* 0x000fe20008980011 */
[----:B------:R-:W-:Y:S01]  /*13e0*/  STTM.16dp32bit_t16_t31.x8 tmem[UR17+0x8], RZ ;  /* 0x000008ff000079ed */ /* 0x000fe200089a0011 */
[----:B------:R-:W2:Y:S02]  /*13f0*/  FENCE.VIEW.ASYNC.T ;  /* 0x00000000000073c6 */ /* 0x000ea40000000200 */
[----:B--2---:R-:W-:Y:S01]  /*1400*/  BAR.SYNC.DEFER_BLOCKING 0x0 ;  /* 0x0000000000007b1d */ /* 0x004fe20000010000 */
[----:B------:R-:W-:Y:S02]  /*1410*/  SEL R60, R35, R32, !P6 ;  /* 0x00000020233c7207 */ /* 0x000fe40007000000 */
[----:B------:R-:W-:-:S02]  /*1420*/  PRMT R35, RZ, 0x7610, R35 ;  /* 0x00007610ff237816 */ /* 0x000fc40000000023 */
[----:B-1----:R-:W-:Y:S02]  /*1430*/  LOP3.LUT R13, R0, 0x12, RZ, 0xfc, !PT ;  /* 0x00000012000d7812 */ /* 0x002fe400078efcff */
[----:B------:R-:W-:Y:S02]  /*1440*/  PLOP3.LUT P0, PT, PT, PT, UP1, 0x80, 0x8 ;  /* 0x000000000008781c */ /* 0x000fe40003f0f018 */
[----:B------:R-:W-:Y:S02]  /*1450*/  LOP3.LUT R58, R12, 0x1f, RZ, 0xc0, !PT ;  /* 0x0000001f0c3a7812 */ /* 0x000fe400078ec0ff */
[----:B------:R-:W-:Y:S01]  /*1460*/  ISETP.LT.AND P0, PT, R13, UR12, P0 ;  /* 0x0000000c0d007c0c */ /* 0x000fe20008701270 */
[----:B------:R-:W1:Y:S02]  /*1470*/  FENCE.VIEW.ASYNC.S ;  /* 0x00000000000073c6 */ /* 0x000e640000000000 */
[----:B-1----:R1:W2:Y:S02]  /*1480*/  @!UP3 SYNCS.EXCH.64 URZ, [UR18], UR8 ;  /* 0x0000000812ffb5b2 */ /* 0x0022a40008000100 */
[----:B--2---:R-:W-:Y:S01]  /*1490*/  BAR.SYNC.DEFER_BLOCKING 0x0 ;  /* 0x0000000000007b1d */ /* 0x004fe20000010000 */
[----:B------:R-:W-:Y:S01]  /*14a0*/  LOP3.LUT R13, R0, 0x14, RZ, 0xfc, !PT ;  /* 0x00000014000d7812 */ /* 0x000fe200078efcff */
[----:B------:R-:W-:Y:S01]  /*14b0*/  IMAD R53, R58, UR15, RZ ;  /* 0x0000000f3a357c24 */ /* 0x000fe2000f8e02ff */
[----:B------:R-:W-:-:S02]  /*14c0*/  PRMT R32, RZ, 0x7610, R32 ;  /* 0x00007610ff207816 */ /* 0x000fc40000000020 */
[----:B------:R-:W-:Y:S02]  /*14d0*/  PRMT R41, RZ, 0x7610, R41 ;  /* 0x00007610ff297816 */ /* 0x000fe40000000029 */
[----:B------:R-:W-:Y:S02]  /*14e0*/  PRMT R37, RZ, 0x7610, R37 ;  /* 0x00007610ff257816 */ /* 0x000fe40000000025 */
[----:B------:R-:W-:Y:S02]  /*14f0*/  LOP3.LUT R34, R0, 0x2, RZ, 0xfc, !PT ;  /* 0x0000000200227812 */ /* 0x000fe400078efcff */
[----:B------:R-:W-:Y:S02]  /*1500*/  LEA R59, P6, R53, UR10, 0x1 ;  /* 0x0000000a353b7c11 */ /* 0x000fe4000f8c08ff */
[----:B------:R-:W-:Y:S02]  /*1510*/  PRMT R43, RZ, 0x7610, R43 ;  /* 0x00007610ff2b7816 */ /* 0x000fe4000000002b */
[----:B------:R-:W-:-:S02]  /*1520*/  PRMT R40, RZ, 0x7610, R40 ;  /* 0x00007610ff287816 */ /* 0x000fc40000000028 */
[C---:B------:R-:W-:Y:S02]  /*1530*/  LOP3.LUT R44, R0.reuse, 0x1a, RZ, 0xfc, !PT ;  /* 0x0000001a002c7812 */ /* 0x040fe400078efcff */
[----:B------:R-:W-:Y:S02]  /*1540*/  LOP3.LUT R45, R0, 0x1c, RZ, 0xfc, !PT ;  /* 0x0000001c002d7812 */ /* 0x000fe400078efcff */
[----:B------:R-:W-:Y:S02]  /*1550*/  PRMT R55, RZ, 0x7610, R55 ;  /* 0x00007610ff377816 */ /* 0x000fe40000000037 */
[----:B------:R-:W-:Y:S01]  /*1560*/  PRMT R50, RZ, 0x7610, R50 ;  /* 0x00007610ff327816 */ /* 0x000fe20000000032 */
[----:B------:R-:W2:Y:S01]  /*1570*/  @P5 LDG.E.U16 R35, desc[UR30][R24.64] ;  /* 0x0000001e18235981 */ /* 0x000ea2000c1e1500 */
[----:B------:R-:W-:Y:S02]  /*1580*/  PLOP3.LUT P5, PT, PT, PT, UP1, 0x80, 0x8 ;  /* 0x000000000008781c */ /* 0x000fe40003faf018 */
[----:B------:R-:W-:Y:S01]  /*1590*/  PRMT R54, RZ, 0x7610, R54 ;  /* 0x00007610ff367816 */ /* 0x000fe20000000036 */
[----:B------:R-:W3:Y:S01]  /*15a0*/  @P3 LDG.E.U16 R32, desc[UR30][R22.64] ;  /* 0x0000001e16203981 */ /* 0x000ee2000c1e1500 */
[----:B------:R-:W-:-:S02]  /*15b0*/  ISETP.LT.AND P5, PT, R13, UR12, P5 ;  /* 0x0000000c0d007c0c */ /* 0x000fc4000afa1270 */
[----:B------:R-:W-:Y:S01]  /*15c0*/  PRMT R57, RZ, 0x7610, R57 ;  /* 0x00007610ff397816 */ /* 0x000fe20000000039 */
[----:B------:R-:W4:Y:S01]  /*15d0*/  @P2 LDG.E.U16 R41, desc[UR30][R18.64] ;  /* 0x0000001e12292981 */ /* 0x000f22000c1e1500 */
[----:B------:R-:W-:Y:S01]  /*15e0*/  PLOP3.LUT P3, PT, PT, PT, UP1, 0x80, 0x8 ;  /* 0x000000000008781c */ /* 0x000fe20003f6f018 */
[----:B0-----:R-:W-:Y:S01]  /*15f0*/  IMAD R60, R60, UR4, RZ ;  /* 0x000000043c3c7c24 */ /* 0x001fe2000f8e02ff */
[----:B------:R-:W-:Y:S01]  /*1600*/  LOP3.LUT R13, R0, 0x18, RZ, 0xfc, !PT ;  /* 0x00000018000d7812 */ /* 0x000fe200078efcff */
[----:B------:R-:W5:Y:S01]  /*1610*/  @P1 LDG.E.U16 R37, desc[UR30][R20.64] ;  /* 0x0000001e14251981 */ /* 0x000f62000c1e1500 */
[----:B------:R-:W-:Y:S01]  /*1620*/  PLOP3.LUT P2, PT, PT, PT, UP1, 0x80, 0x8 ;  /* 0x000000000008781c */ /* 0x000fe20003f4f018 */
[----:B-1----:R-:W0:Y:S01]  /*1630*/  LDCU.64 UR8, c[0x0][0x380] ;  /* 0x00007000ff0877ac */ /* 0x002e220008000a00 */
[----:B------:R-:W-:Y:S01]  /*1640*/  ISETP.LT.AND P3, PT, R34, UR12, P3 ;  /* 0x0000000c22007c0c */ /* 0x000fe20009f61270 */
[----:B------:R-:W3:Y:S01]  /*1650*/  @P0 LDG.E.U16 R40, desc[UR30][R16.64] ;  /* 0x0000001e10280981 */ /* 0x000ee2000c1e1500 */
[----:B------:R-:W-:-:S02]  /*1660*/  LOP3.LUT R34, R0, 0x16, RZ, 0xfc, !PT ;  /* 0x0000001600227812 */ /* 0x000fc400078efcff */
[----:B------:R-:W-:Y:S01]  /*1670*/  PLOP3.LUT P1, PT, PT, PT, UP1, 0x80, 0x8 ;  /* 0x000000000008781c */ /* 0x000fe20003f2f018 */
[----:B------:R1:W3:Y:S01]  /*1680*/  @P5 LDG.E.U16 R43, desc[UR30][R14.64] ;  /* 0x0000001e0e2b5981 */ /* 0x0002e2000c1e1500 */
[----:B------:R-:W-:Y:S02]  /*1690*/  LEA.HI.X.SX32 R53, R53, UR11, 0x1, P6 ;  /* 0x0000000b35357c11 */ /* 0x000fe4000b0f0eff */
[----:B------:R-:W-:Y:S02]  /*16a0*/  ISETP.LT.AND P2, PT, R13, UR12, P2 ;  /* 0x0000000c0d007c0c */ /* 0x000fe40009741270 */
[----:B------:R-:W-:Y:S02]  /*16b0*/  PLOP3.LUT P6, PT, PT, PT, UP1, 0x80, 0x8 ;  /* 0x000000000008781c */ /* 0x000fe40003fcf018 */
[----:B------:R-:W-:Y:S02]  /*16c0*/  ISETP.LT.AND P1, PT, R34, UR12, P1 ;  /* 0x0000000c22007c0c */ /* 0x000fe40008f21270 */
[----:B------:R-:W-:-:S02]  /*16d0*/  PLOP3.LUT P5, PT, PT, PT, UP1, 0x80, 0x8 ;  /* 0x000000000008781c */ /* 0x000fc40003faf018 */
[----:B------:R-:W-:Y:S02]  /*16e0*/  ISETP.LT.AND P6, PT, R44, UR12, P6 ;  /* 0x0000000c2c007c0c */ /* 0x000fe4000b7c1270 */
[----:B------:R-:W-:Y:S02]  /*16f0*/  PLOP3.LUT P0, PT, PT, PT, UP1, 0x80, 0x8 ;  /* 0x000000000008781c */ /* 0x000fe40003f0f018 */
[----:B------:R-:W-:Y:S01]  /*1700*/  ISETP.LT.AND P5, PT, R0, UR12, P5 ;  /* 0x0000000c00007c0c */ /* 0x000fe2000afa1270 */
[----:B------:R0:W3:Y:S01]  /*1710*/  @P2 LDG.E.U16 R55, desc[UR30][R4.64] ;  /* 0x0000001e04372981 */ /* 0x0000e2000c1e1500 */
[----:B------:R-:W-:-:S03]  /*1720*/  ISETP.LT.AND P0, PT, R45, UR12, P0 ;  /* 0x0000000c2d007c0c */ /* 0x000fc60008701270 */
[----:B------:R0:W5:Y:S01]  /*1730*/  @P1 LDG.E.U16 R50, desc[UR30][R10.64] ;  /* 0x0000001e0a321981 */ /* 0x000162000c1e1500 */
[----:B-1----:R-:W-:Y:S01]  /*1740*/  LOP3.LUT R14, R0, 0x6, RZ, 0xfc, !PT ;  /* 0x00000006000e7812 */ /* 0x002fe200078efcff */
[----:B------:R-:W-:Y:S02]  /*1750*/  IMAD.MOV.U32 R24, RZ, RZ, R52 ;  /* 0x000000ffff187224 */ /* 0x000fe400078e0034 */
[----:B------:R1:W5:Y:S01]  /*1760*/  @P6 LDG.E.U16 R54, desc[UR30][R6.64] ;  /* 0x0000001e06366981 */ /* 0x000362000c1e1500 */
[----:B0-----:R-:W-:Y:S01]  /*1770*/  PRMT R5, RZ, 0x7610, R5 ;  /* 0x00007610ff057816 */ /* 0x001fe20000000005 */
[----:B------:R-:W-:Y:S01]  /*1780*/  IMAD.MOV.U32 R25, RZ, RZ, R27 ;  /* 0x000000ffff197224 */ /* 0x000fe200078e001b */
[----:B------:R-:W-:Y:S01]  /*1790*/  PRMT R4, RZ, 0x7610, R4 ;  /* 0x00007610ff047816 */ /* 0x000fe20000000004 */
[----:B------:R-:W-:Y:S01]  /*17a0*/  IMAD R10, R26, UR4, RZ ;  /* 0x000000041a0a7c24 */ /* 0x000fe2000f8e02ff */
[----:B------:R-:W-:Y:S02]  /*17b0*/  PLOP3.LUT P1, PT, PT, PT, UP1, 0x80, 0x8 ;  /* 0x000000000008781c */ /* 0x000fe40003f2f018 */
[----:B------:R-:W5:Y:S01]  /*17c0*/  @P5 LDG.E.U16 R5, desc[UR30][R28.64] ;  /* 0x0000001e1c055981 */ /* 0x000f62000c1e1500 */
[----:B-1----:R-:W-:Y:S01]  /*17d0*/  IMAD R6, R30, UR4, RZ ;  /* 0x000000041e067c24 */ /* 0x002fe2000f8e02ff */
[----:B------:R-:W-:-:S02]  /*17e0*/  LEA R26, P5, R10, R59, 0x1 ;  /* 0x0000003b0a1a7211 */ /* 0x000fc400078a08ff */
[----:B------:R0:W5:Y:S01]  /*17f0*/  @P0 LDG.E.U16 R57, desc[UR30][R8.64] ;  /* 0x0000001e08390981 */ /* 0x000162000c1e1500 */
[----:B------:R-:W-:Y:S01]  /*1800*/  ISETP.LT.AND P1, PT, R14, UR12, P1 ;  /* 0x0000000c0e007c0c */ /* 0x000fe20008f21270 */
[----:B------:R-:W-:Y:S01]  /*1810*/  IMAD R14, R31, UR4, RZ ;  /* 0x000000041f0e7c24 */ /* 0x000fe2000f8e02ff */
[----:B------:R-:W-:Y:S01]  /*1820*/  LOP3.LUT R16, R0, 0x4, RZ, 0xfc, !PT ;  /* 0x0000000400107812 */ /* 0x000fe200078efcff */
[----:B------:R-:W5:Y:S01]  /*1830*/  @P3 LDG.E.U16 R4, desc[UR30][R24.64] ;  /* 0x0000001e18043981 */ /* 0x000f62000c1e1500 */
[----:B------:R-:W-:Y:S02]  /*1840*/  PLOP3.LUT P2, PT, PT, PT, UP1, 0x80, 0x8 ;  /* 0x000000000008781c */ /* 0x000fe40003f4f018 */
[----:B------:R-:W-:Y:S02]  /*1850*/  LEA R30, P6, R6, R59, 0x1 ;  /* 0x0000003b061e7211 */ /* 0x000fe400078c08ff */
[----:B------:R-:W-:Y:S02]  /*1860*/  LEA.HI R7, R12, 0xe, RZ, 0x1a ;  /* 0x0000000e0c077811 */ /* 0x000fe400078fd0ff */
[----:B------:R-:W-:-:S02]  /*1870*/  PLOP3.LUT P0, PT, PT, PT, UP1, 0x80, 0x8 ;  /* 0x000000000008781c */ /* 0x000fc40003f0f018 */
[----:B------:R-:W-:Y:S02]  /*1880*/  PLOP3.LUT P3, PT, PT, PT, UP1, 0x80, 0x8 ;  /* 0x000000000008781c */ /* 0x000fe40003f6f018 */
[-C--:B------:R-:W-:Y:S02]  /*1890*/  LEA.HI.X.SX32 R27, R10, R53.reuse, 0x1, P5 ;  /* 0x000000350a1b7211 */ /* 0x080fe400028f0eff */
[----:B------:R-:W-:Y:S02]  /*18a0*/  PLOP3.LUT P5, PT, PT, PT, UP1, 0x80, 0x8 ;  /* 0x000000000008781c */ /* 0x000fe40003faf018 */
[----:B------:R-:W-:Y:S02]  /*18b0*/  ISETP.LT.AND P2, PT, R16, UR12, P2 ;  /* 0x0000000c10007c0c */ /* 0x000fe40009741270 */
[----:B------:R-:W-:Y:S02]  /*18c0*/  LEA.HI.X.SX32 R31, R6, R53, 0x1, P6 ;  /* 0x00000035061f7211 */ /* 0x000fe400030f0eff */
[----:B------:R-:W-:-:S02]  /*18d0*/  LEA R22, P6, R14, R59, 0x1 ;  /* 0x0000003b0e167211 */ /* 0x000fc400078c08ff */
[----:B------:R-:W-:Y:S02]  /*18e0*/  ISETP.LT.AND P0, PT, R7, UR12, P0 ;  /* 0x0000000c07007c0c */ /* 0x000fe40008701270 */
[----:B------:R-:W-:Y:S02]  /*18f0*/  ISETP.LT.AND P3, PT, R56, UR12, P3 ;  /* 0x0000000c38007c0c */ /* 0x000fe40009f61270 */
[----:B------:R-:W-:Y:S02]  /*1900*/  ISETP.LT.AND P5, PT, R58, UR12, P5 ;  /* 0x0000000c3a007c0c */ /* 0x000fe4000afa1270 */
[----:B------:R-:W-:Y:S02]  /*1910*/  LEA.HI.X.SX32 R23, R14, R53, 0x1, P6 ;  /* 0x000000350e177211 */ /* 0x000fe400030f0eff */
[C---:B------:R-:W-:Y:S01]  /*1920*/  LEA R20, P6, R60.reuse, R59, 0x1 ;  /* 0x0000003b3c147211 */ /* 0x040fe200078c08ff */
[----:B------:R-:W-:Y:S01]  /*1930*/  IMAD.MOV.U32 R18, RZ, RZ, R51 ;  /* 0x000000ffff127224 */ /* 0x000fe200078e0033 */
[----:B------:R-:W-:Y:S01]  /*1940*/  PRMT R59, RZ, 0x7610, R59 ;  /* 0x00007610ff3b7816 */ /* 0x000fe2000000003b */
[----:B------:R-:W-:Y:S01]  /*1950*/  IMAD.MOV.U32 R19, RZ, RZ, R48 ;  /* 0x000000ffff137224 */ /* 0x000fe200078e0030 */
[----:B------:R-:W-:Y:S01]  /*1960*/  PRMT R56, RZ, 0x7610, R56 ;  /* 0x00007610ff387816 */ /* 0x000fe20000000038 */
[----:B------:R-:W-:Y:S01]  /*1970*/  IMAD.MOV.U32 R16, RZ, RZ, R49 ;  /* 0x000000ffff107224 */ /* 0x000fe200078e0031 */
[----:B------:R-:W-:Y:S01]  /*1980*/  PRMT R6, RZ, 0x7610, R6 ;  /* 0x00007610ff067816 */ /* 0x000fe20000000006 */
[----:B------:R-:W-:Y:S01]  /*1990*/  IMAD.MOV.U32 R17, RZ, RZ, R46 ;  /* 0x000000ffff117224 */ /* 0x000fe200078e002e */
[----:B------:R-:W-:Y:S01]  /*19a0*/  PRMT R52, RZ, 0x7610, R52 ;  /* 0x00007610ff347816 */ /* 0x000fe20000000034 */
[----:B------:R-:W-:Y:S01]  /*19b0*/  IMAD.MOV.U32 R14, RZ, RZ, R47 ;  /* 0x000000ffff0e7224 */ /* 0x000fe200078e002f */
[----:B0-----:R-:W-:Y:S01]  /*19c0*/  PRMT R9, RZ, 0x7610, R9 ;  /* 0x00007610ff097816 */ /* 0x001fe20000000009 */
[----:B------:R-:W-:Y:S01]  /*19d0*/  IMAD.MOV.U32 R15, RZ, RZ, R42 ;  /* 0x000000ffff0f7224 */ /* 0x000fe200078e002a */
[----:B------:R-:W-:Y:S01]  /*19e0*/  PRMT R7, RZ, 0x7610, R7 ;  /* 0x00007610ff077816 */ /* 0x000fe20000000007 */
[----:B------:R-:W-:Y:S01]  /*19f0*/  IMAD.MOV.U32 R10, RZ, RZ, R39 ;  /* 0x000000ffff0a7224 */ /* 0x000fe200078e0027 */
[----:B------:R-:W-:Y:S01]  /*1a00*/  PRMT R8, RZ, 0x7610, R8 ;  /* 0x00007610ff087816 */ /* 0x000fe20000000008 */
[--C-:B------:R-:W-:Y:S01]  /*1a10*/  IMAD.MOV.U32 R11, RZ, RZ, R38.reuse ;  /* 0x000000ffff0b7224 */ /* 0x100fe200078e0026 */
[----:B------:R-:W-:Y:S01]  /*1a20*/  PRMT R38, RZ, 0x7610, R38 ;  /* 0x00007610ff267816 */ /* 0x000fe20000000026 */
[----:B------:R-:W5:Y:S01]  /*1a30*/  @P2 LDG.E.U16 R59, desc[UR30][R18.64] ;  /* 0x0000001e123b2981 */ /* 0x000f62000c1e1500 */
[----:B------:R-:W-:-:S02]  /*1a40*/  LEA.HI.X.SX32 R21, R60, R53, 0x1, P6 ;  /* 0x000000353c157211 */ /* 0x000fc400030f0eff */
[----:B------:R-:W0:Y:S01]  /*1a50*/  LDC R53, c[0x0][0x3a8] ;  /* 0x0000ea00ff357b82 */ /* 0x000e220000000800 */
[----:B------:R-:W5:Y:S04]  /*1a60*/  @P1 LDG.E.U16 R56, desc[UR30][R16.64] ;  /* 0x0000001e10381981 */ /* 0x000f68000c1e1500 */
[----:B------:R-:W5:Y:S04]  /*1a70*/  @P0 LDG.E.U16 R6, desc[UR30][R14.64] ;  /* 0x0000001e0e060981 */ /* 0x000f68000c1e1500 */
[----:B------:R-:W5:Y:S04]  /*1a80*/  @P3 LDG.E.U16 R52, desc[UR30][R10.64] ;  /* 0x0000001e0a343981 */ /* 0x000f68000c1e1500 */
[----:B------:R-:W5:Y:S04]  /*1a90*/  @P5 LDG.E.U16 R9, desc[UR30][R30.64] ;  /* 0x0000001e1e095981 */ /* 0x000f68000c1e1500 */
[----:B------:R-:W5:Y:S04]  /*1aa0*/  @P5 LDG.E.U16 R7, desc[UR30][R22.64] ;  /* 0x0000001e16075981 */ /* 0x000f68000c1e1500 */
[----:B------:R-:W5:Y:S04]  /*1ab0*/  @P5 LDG.E.U16 R8, desc[UR30][R26.64] ;  /* 0x0000001e1a085981 */ /* 0x000f68000c1e1500 */
[----:B------:R-:W5:Y:S01]  /*1ac0*/  @P5 LDG.E.U16 R38, desc[UR30][R20.64] ;  /* 0x0000001e14265981 */ /* 0x000f62000c1e1500 */
[----:B------:R-:W-:-:S02]  /*1ad0*/  SHF.R.S32.HI R42, RZ, 0x1f, R33 ;  /* 0x0000001fff2a7819 */ /* 0x000fc40000011421 */
[----:B------:R-:W-:Y:S02]  /*1ae0*/  SHF.R.S32.HI R39, RZ, 0x6, R12 ;  /* 0x00000006ff277819 */ /* 0x000fe4000001140c */
[----:B------:R-:W-:Y:S01]  /*1af0*/  SHF.L.U64.HI R33, R33, 0x1, R42 ;  /* 0x0000000121217819 */ /* 0x000fe2000001022a */
[----:B0-----:R-:W-:Y:S01]  /*1b00*/  IMAD R42, R0, R53, RZ ;  /* 0x00000035002a7224 */ /* 0x001fe200078e02ff */
[----:B------:R-:W-:Y:S01]  /*1b10*/  SGXT R39, R39, 0x1 ;  /* 0x000000012727781a */ /* 0x000fe20000000200 */
[----:B------:R-:W-:Y:S01]  /*1b20*/  IMAD.SHL.U32 R46, R12, 0x2, RZ ;  /* 0x000000020c2e7824 */ /* 0x000fe200078e00ff */
[----:B------:R-:W-:-:S04]  /*1b30*/  @!UP2 UIADD3 UR4, UPT, UPT, -UR5, 0x100000, URZ ;  /* 0x001000000504a890 */ /* 0x000fc8000fffe1ff */
[----:B------:R-:W-:Y:S02]  /*1b40*/  @!UP2 USHF.L.U32 UR5, UR4, 0xb, URZ ;  /* 0x0000000b0405a899 */ /* 0x000fe400080006ff */
[----:B------:R-:W-:Y:S01]  /*1b50*/  @!UP2 USHF.L.U32 UR4, UR4, 0x1, URZ ;  /* 0x000000010404a899 */ /* 0x000fe200080006ff */
[----:B------:R-:W-:Y:S01]  /*1b60*/  IMAD R42, R53, 0x2, R42 ;  /* 0x00000002352a7824 */ /* 0x000fe200078e022a */
[----:B------:R-:W-:-:S03]  /*1b70*/  LOP3.LUT R39, R39, 0x90, RZ, 0xc0, !PT ;  /* 0x0000009027277812 */ /* 0x000fc600078ec0ff */
[----:B------:R-:W-:Y:S01]  /*1b80*/  IMAD R42, R53, 0x2, R42 ;  /* 0x00000002352a7824 */ /* 0x000fe200078e022a */
[----:B------:R-:W-:Y:S01]  /*1b90*/  LOP3.LUT R46, R39, 0x7e, R46, 0x78, !PT ;  /* 0x0000007e272e7812 */ /* 0x000fe200078e782e */
[----:B------:R-:W-:Y:S02]  /*1ba0*/  VOTEU.ALL UP1, P4 ;  /* 0x0000000000ff7886 */ /* 0x000fe40002020000 */
[C---:B------:R-:W-:Y:S01]  /*1bb0*/  IMAD R42, R53.reuse, 0x2, R42 ;  /* 0x00000002352a7824 */ /* 0x040fe200078e022a */
[C---:B------:R-:W-:Y:S02]  /*1bc0*/  LOP3.LUT R47, R46.reuse, 0x20, RZ, 0x3c, !PT ;  /* 0x000000202e2f7812 */ /* 0x040fe400078e3cff */
[C---:B------:R-:W-:Y:S01]  /*1bd0*/  LOP3.LUT R48, R46.reuse, 0x40, RZ, 0x3c, !PT ;  /* 0x000000402e307812 */ /* 0x040fe200078e3cff */
[----:B------:R-:W-:Y:S01]  /*1be0*/  IMAD R42, R53, 0x2, R42 ;  /* 0x00000002352a7824 */ /* 0x000fe200078e022a */
[----:B------:R0:W1:Y:S01]  /*1bf0*/  @!UP1 SYNCS.EXCH.64 URZ, [UR13+0x2808], UR4 ;  /* 0x002808040dff95b2 */ /* 0x0000620008000100 */
[----:B------:R-:W-:Y:S01]  /*1c00*/  LOP3.LUT R49, R46, 0x60, RZ, 0x3c, !PT ;  /* 0x000000602e317812 */ /* 0x000fe200078e3cff */
[----:B------:R-:W-:Y:S01]  /*1c10*/  IMAD R34, R34, R53, RZ ;  /* 0x0000003522227224 */ /* 0x000fe200078e02ff */
[----:B0-----:R-:W-:-:S04]  /*1c20*/  USHF.R.S32.HI UR4, URZ, 0x1f, UR32 ;  /* 0x0000001fff047899 */ /* 0x001fc80008011420 */
[----:B------:R-:W-:-:S04]  /*1c30*/  ULEA.HI UR4, UR4, UR32, URZ, 0x5 ;  /* 0x0000002004047291 */ /* 0x000fc8000f8f28ff */
[----:B------:R-:W-:Y:S02]  /*1c40*/  USHF.R.S32.HI UR4, URZ, 0x5, UR4 ;  /* 0x00000005ff047899 */ /* 0x000fe40008011404 */
[----:B------:R-:W-:Y:S02]  /*1c50*/  UISETP.NE.U32.AND UP1, UPT, UR7, URZ, UPT ;  /* 0x000000ff0700728c */ /* 0x000fe4000bf25070 */
[----:B------:R-:W-:-:S04]  /*1c60*/  UISETP.LT.AND UP2, UPT, UR4, 0x1, UPT ;  /* 0x000000010400788c */ /* 0x000fc8000bf41270 */
[----:B------:R-:W-:Y:S02]  /*1c70*/  USEL UR4, UR4, 0x1, !UP2 ;  /* 0x0000000104047887 */ /* 0x000fe4000d000000 */
[----:B------:R-:W-:Y:S02]  /*1c80*/  UISETP.LT.OR UP2, UPT, UR32, 0x20, UP1 ;  /* 0x000000202000788c */ /* 0x000fe40008f41670 */
[----:B------:R-:W-:Y:S01]  /*1c90*/  UIADD3 UR7, UPT, UPT, UR4, -0x1, URZ ;  /* 0xffffffff04077890 */ /* 0x000fe2000fffe0ff */
[----:B------:R-:W-:Y:S01]  /*1ca0*/  UMOV UR6, URZ ;  /* 0x000000ff00067c82 */ /* 0x000fe20008000000 */
[----:B------:R-:W-:Y:S02]  /*1cb0*/  USHF.L.U32 UR15, UR15, 0x5, URZ ;  /* 0x000000050f0f7899 */ /* 0x000fe400080006ff */
[----:B------:R-:W-:Y:S01]  /*1cc0*/  UISETP.NE.U32.AND UP3, UPT, UR7, URZ, UPT ;  /* 0x000000ff0700728c */ /* 0x000fe2000bf65070 */
[----:B--2---:R0:W-:Y:S04]  /*1cd0*/  STS.U16 [R46+UR13+0x400], R35 ;  /* 0x000400232e007988 */ /* 0x0041e8000800040d */
[----:B----4-:R-:W-:Y:S01]  /*1ce0*/  STS.U16 [R46+UR13+0x800], R41 ;  /* 0x000800292e007988 */ /* 0x010fe2000800040d */
[----:B0-----:R-:W-:-:S03]  /*1cf0*/  SHF.R.S32.HI R35, RZ, 0x1f, R42 ;  /* 0x0000001fff237819 */ /* 0x001fc6000001142a */
[----:B---3--:R-:W-:Y:S04]  /*1d00*/  STS.U16 [R46+UR13+0xc00], R55 ;  /* 0x000c00372e007988 */ /* 0x008fe8000800040d */
[----:B-----5:R-:W-:Y:S04]  /*1d10*/  STS.U16 [R46+UR13], R5 ;  /* 0x000000052e007988 */ /* 0x020fe8000800040d */
[----:B------:R-:W-:Y:S04]  /*1d20*/  STS.U16 [R47+UR13+0x500], R32 ;  /* 0x000500202f007988 */ /* 0x000fe8000800040d */
[----:B------:R0:W-:Y:S04]  /*1d30*/  STS.U16 [R47+UR13+0x100], R4 ;  /* 0x000100042f007988 */ /* 0x0001e8000800040d */
[----:B------:R-:W-:Y:S04]  /*1d40*/  STS.U16 [R47+UR13+0x900], R40 ;  /* 0x000900282f007988 */ /* 0x000fe8000800040d */
[----:B------:R2:W-:Y:S01]  /*1d50*/  STS.U16 [R47+UR13+0xd00], R54 ;  /* 0x000d00362f007988 */ /* 0x0005e2000800040d */
[----:B0-----:R-:W-:-:S03]  /*1d60*/  IMAD R4, R53, 0x2, R42 ;  /* 0x0000000235047824 */ /* 0x001fc600078e022a */
[----:B------:R-:W-:Y:S04]  /*1d70*/  STS.U16 [R48+UR13+0x600], R37 ;  /* 0x0006002530007988 */ /* 0x000fe8000800040d */
[----:B------:R-:W-:Y:S01]  /*1d80*/  STS.U16 [R48+UR13+0xa00], R43 ;  /* 0x000a002b30007988 */ /* 0x000fe2000800040d */
[----:B------:R-:W-:-:S03]  /*1d90*/  IMAD R58, R53, 0x2, R4 ;  /* 0x00000002353a7824 */ /* 0x000fc600078e0204 */
[----:B------:R-:W-:Y:S01]  /*1da0*/  STS.U16 [R48+UR13+0xe00], R57 ;  /* 0x000e003930007988 */ /* 0x000fe2000800040d */
[----:B------:R-:W-:Y:S02]  /*1db0*/  SHF.R.S32.HI R39, RZ, 0x1f, R4 ;  /* 0x0000001fff277819 */ /* 0x000fe40000011404 */
[-C--:B------:R-:W-:Y:S02]  /*1dc0*/  LEA R32, P1, R4, R36.reuse, 0x1 ;  /* 0x0000002404207211 */ /* 0x080fe400078208ff */
[-C--:B--2---:R-:W-:Y:S02]  /*1dd0*/  LEA R54, P0, R42, R36.reuse, 0x1 ;  /* 0x000000242a367211 */ /* 0x084fe400078008ff */
[-C--:B------:R-:W-:Y:S02]  /*1de0*/  LEA.HI.X R39, R4, R33.reuse, R39, 0x1, P1 ;  /* 0x0000002104277211 */ /* 0x080fe400008f0c27 */
[----:B------:R-:W-:Y:S01]  /*1df0*/  LEA.HI.X R35, R42, R33, R35, 0x1, P0 ;  /* 0x000000212a237211 */ /* 0x000fe200000f0c23 */
[----:B------:R-:W-:Y:S04]  /*1e00*/  STS.U16 [R48+UR13+0x200], R59 ;  /* 0x0002003b30007988 */ /* 0x000fe8000800040d */
[----:B------:R-:W-:Y:S04]  /*1e10*/  STS.U16 [R49+UR13+0xb00], R50 ;  /* 0x000b003231007988 */ /* 0x000fe8000800040d */
[----:B------:R-:W-:Y:S04]  /*1e20*/  STS.U16 [R49+UR13+0x300], R56 ;  /* 0x0003003831007988 */ /* 0x000fe8000800040d */
[----:B------:R0:W-:Y:S04]  /*1e30*/  STS.U16 [R49+UR13+0x700], R6 ;  /* 0x0007000631007988 */ /* 0x0001e8000800040d */
[----:B------:R2:W-:Y:S04]  /*1e40*/  STS.U16 [R49+UR13+0xf00], R52 ;  /* 0x000f003431007988 */ /* 0x0005e8000800040d */
[----:B------:R-:W-:Y:S04]  /*1e50*/  STS.U16 [R46+UR13+0x2000], R9 ;  /* 0x002000092e007988 */ /* 0x000fe8000800040d */
[----:B------:R-:W-:Y:S04]  /*1e60*/  STS.U16 [R46+UR13+0x2200], R7 ;  /* 0x002200072e007988 */ /* 0x000fe8000800040d */
[----:B------:R-:W-:Y:S04]  /*1e70*/  STS.U16 [R47+UR13+0x2100], R8 ;  /* 0x002100082f007988 */ /* 0x000fe8000800040d */
[----:B------:R3:W-:Y:S01]  /*1e80*/  STS.U16 [R47+UR13+0x2300], R38 ;  /* 0x002300262f007988 */ /* 0x0007e2000800040d */
[C---:B0-----:R-:W-:Y:S01]  /*1e90*/  IMAD R6, R53.reuse, 0x4, R58 ;  /* 0x0000000435067824 */ /* 0x041fe200078e023a */
[----:B-1----:R0:W-:Y:S06]  /*1ea0*/  MEMBAR.ALL.CTA ;  /* 0x0000000000007992 */ /* 0x0021ec0000008000 */
[----:B0-----:R-:W0:Y:S01]  /*1eb0*/  FENCE.VIEW.ASYNC.S ;  /* 0x00000000000073c6 */ /* 0x001e220000000000 */
[C-C-:B------:R-:W-:Y:S01]  /*1ec0*/  IMAD R4, R53.reuse, 0x2, R6.reuse ;  /* 0x0000000235047824 */ /* 0x140fe200078e0206 */
[----:B------:R-:W-:Y:S01]  /*1ed0*/  SHF.R.S32.HI R43, RZ, 0x1f, R6 ;  /* 0x0000001fff2b7819 */ /* 0x000fe20000011406 */
[----:B0-----:R-:W-:Y:S01]  /*1ee0*/  BAR.SYNC.DEFER_BLOCKING 0x0 ;  /* 0x0000000000007b1d */ /* 0x001fe20000010000 */
[----:B------:R-:W-:Y:S01]  /*1ef0*/  LEA R42, P1, R6, R36, 0x1 ;  /* 0x00000024062a7211 */ /* 0x000fe200078208ff */
[----:B--2---:R-:W-:Y:S01]  /*1f00*/  IMAD R52, R53, 0x2, R4 ;  /* 0x0000000235347824 */ /* 0x004fe200078e0204 */
[----:B------:R-:W-:-:S02]  /*1f10*/  SHF.R.S32.HI R41, RZ, 0x1f, R58 ;  /* 0x0000001fff297819 */ /* 0x000fc4000001143a */
[-C--:B------:R-:W-:Y:S02]  /*1f20*/  LEA R40, P0, R58, R36.reuse, 0x1 ;  /* 0x000000243a287211 */ /* 0x080fe400078008ff */
[-C--:B------:R-:W-:Y:S02]  /*1f30*/  LEA.HI.X R43, R6, R33.reuse, R43, 0x1, P1 ;  /* 0x00000021062b7211 */ /* 0x080fe400008f0c2b */
[----:B------:R-:W-:Y:S02]  /*1f40*/  SHF.R.S32.HI R5, RZ, 0x1f, R52 ;  /* 0x0000001fff057819 */ /* 0x000fe40000011434 */
[----:B---3--:R-:W-:Y:S02]  /*1f50*/  LEA R38, P1, R52, R36, 0x1 ;  /* 0x0000002434267211 */ /* 0x008fe400078208ff */
[----:B------:R-:W-:Y:S02]  /*1f60*/  LEA.HI.X R41, R58, R33, R41, 0x1, P0 ;  /* 0x000000213a297211 */ /* 0x000fe400000f0c29 */
[----:B------:R-:W-:-:S02]  /*1f70*/  SHF.R.S32.HI R51, RZ, 0x1f, R4 ;  /* 0x0000001fff337819 */ /* 0x000fc40000011404 */
[----:B------:R-:W-:Y:S02]  /*1f80*/  LEA R50, P0, R4, R36, 0x1 ;  /* 0x0000002404327211 */ /* 0x000fe400078008ff */
[----:B------:R-:W-:Y:S01]  /*1f90*/  LEA.HI.X R52, R52, R33, R5, 0x1, P1 ;  /* 0x0000002134347211 */ /* 0x000fe200008f0c05 */
[----:B------:R-:W-:Y:S01]  /*1fa0*/  IMAD R5, R44, R53, RZ ;  /* 0x000000352c057224 */ /* 0x000fe200078e02ff */
[----:B------:R-:W-:Y:S01]  /*1fb0*/  LEA.HI.X R51, R4, R33, R51, 0x1, P0 ;  /* 0x0000002104337211 */ /* 0x000fe200000f0c33 */
[-C--:B------:R-:W-:Y:S02]  /*1fc0*/  IMAD R4, R13, R53.reuse, RZ ;  /* 0x000000350d047224 */ /* 0x080fe400078e02ff */
[C---:B------:R-:W-:Y:S02]  /*1fd0*/  IMAD.SHL.U32 R9, R34.reuse, 0x2, RZ ;  /* 0x0000000222097824 */ /* 0x040fe400078e00ff */
[----:B------:R-:W-:Y:S02]  /*1fe0*/  IMAD R6, R45, R53, RZ ;  /* 0x000000352d067224 */ /* 0x000fe400078e02ff */
[----:B------:R-:W-:Y:S01]  /*1ff0*/  IMAD.SHL.U32 R37, R5, 0x2, RZ ;  /* 0x0000000205257824 */ /* 0x000fe200078e00ff */
[----:B------:R-:W-:Y:S01]  /*2000*/  IADD3 R8, P5, P6, R9, UR8, R36 ;  /* 0x0000000809087c10 */ /* 0x000fe2000febe024 */
[----:B------:R-:W-:-:S04]  /*2010*/  IMAD.HI R34, R34, 0x2, RZ ;  /* 0x0000000222227827 */ /* 0x000fc800078e02ff */
[----:B------:R-:W-:Y:S02]  /*2020*/  IMAD.SHL.U32 R7, R4, 0x2, RZ ;  /* 0x0000000204077824 */ /* 0x000fe400078e00ff */
[----:B------:R-:W-:-:S04]  /*2030*/  IMAD.HI R58, R5, 0x2, RZ ;  /* 0x00000002053a7827 */ /* 0x000fc800078e02ff */
[----:B------:R-:W-:Y:S02]  /*2040*/  IMAD.SHL.U32 R5, R6, 0x2, RZ ;  /* 0x0000000206057824 */ /* 0x000fe400078e00ff */
[----:B------:R-:W-:Y:S01]  /*2050*/  IMAD.HI R56, R4, 0x2, RZ ;  /* 0x0000000204387827 */ /* 0x000fe200078e02ff */
[--C-:B------:R-:W-:Y:S02]  /*2060*/  IADD3 R4, P0, P1, R37, UR8, R36.reuse ;  /* 0x0000000825047c10 */ /* 0x100fe4000f91e024 */
[--C-:B------:R-:W-:Y:S01]  /*2070*/  IADD3.X R9, PT, PT, R34, UR9, R33.reuse, P5, P6 ;  /* 0x0000000922097c10 */ /* 0x100fe2000afec421 */
[----:B------:R-:W-:Y:S01]  /*2080*/  IMAD.HI R60, R6, 0x2, RZ ;  /* 0x00000002063c7827 */ /* 0x000fe200078e02ff */
[--C-:B------:R-:W-:Y:S02]  /*2090*/  IADD3 R6, P2, P3, R7, UR8, R36.reuse ;  /* 0x0000000807067c10 */ /* 0x100fe4000fb5e024 */
[----:B------:R-:W-:Y:S02]  /*20a0*/  IADD3 R36, P5, P6, R5, UR8, R36 ;  /* 0x0000000805247c10 */ /* 0x000fe4000febe024 */
[----:B------:R-:W-:-:S02]  /*20b0*/  IADD3.X R5, PT, PT, R58, UR9, R33, P0, P1 ;  /* 0x000000093a057c10 */ /* 0x000fc400087e2421 */
[----:B------:R-:W-:Y:S02]  /*20c0*/  IADD3 R34, P0, PT, R54, UR8, RZ ;  /* 0x0000000836227c10 */ /* 0x000fe4000ff1e0ff */
[--C-:B------:R-:W-:Y:S02]  /*20d0*/  IADD3.X R7, PT, PT, R56, UR9, R33.reuse, P2, P3 ;  /* 0x0000000938077c10 */ /* 0x100fe400097e6421 */
[----:B------:R-:W-:Y:S02]  /*20e0*/  IADD3.X R37, PT, PT, R60, UR9, R33, P5, P6 ;  /* 0x000000093c257c10 */ /* 0x000fe4000afec421 */
[----:B------:R-:W-:Y:S02]  /*20f0*/  IADD3 R32, P1, PT, R32, UR8, RZ ;  /* 0x0000000820207c10 */ /* 0x000fe4000ff3e0ff */
[----:B------:R-:W-:Y:S02]  /*2100*/  IADD3.X R35, PT, PT, R35, UR9, RZ, P0, !PT ;  /* 0x0000000923237c10 */ /* 0x000fe400087fe4ff */
[----:B------:R-:W-:-:S02]  /*2110*/  IADD3 R40, P2, PT, R40, UR8, RZ ;  /* 0x0000000828287c10 */ /* 0x000fc4000ff5e0ff */
[----:B------:R-:W-:Y:S02]  /*2120*/  IADD3 R42, P3, PT, R42, UR8, RZ ;  /* 0x000000082a2a7c10 */ /* 0x000fe4000ff7e0ff */
[----:B------:R-:W-:Y:S02]  /*2130*/  IADD3 R50, P5, PT, R50, UR8, RZ ;  /* 0x0000000832327c10 */ /* 0x000fe4000ffbe0ff */
[----:B------:R-:W-:Y:S01]  /*2140*/  IADD3 R38, P0, PT, R38, UR8, RZ ;  /* 0x0000000826267c10 */ /* 0x000fe2000ff1e0ff */
[----:B------:R-:W-:Y:S01]  /*2150*/  IMAD.SHL.U32 R53, R53, 0x20, RZ ;  /* 0x0000002035357824 */ /* 0x000fe200078e00ff */
[----:B------:R-:W-:Y:S02]  /*2160*/  IADD3.X R33, PT, PT, R39, UR9, RZ, P1, !PT ;  /* 0x0000000927217c10 */ /* 0x000fe40008ffe4ff */
[----:B------:R-:W-:Y:S02]  /*2170*/  IADD3.X R41, PT, PT, R41, UR9, RZ, P2, !PT ;  /* 0x0000000929297c10 */ /* 0x000fe400097fe4ff */
[----:B------:R-:W-:-:S02]  /*2180*/  IADD3.X R43, PT, PT, R43, UR9, RZ, P3, !PT ;  /* 0x000000092b2b7c10 */ /* 0x000fc40009ffe4ff */
[----:B------:R-:W-:Y:S02]  /*2190*/  IADD3.X R51, PT, PT, R51, UR9, RZ, P5, !PT ;  /* 0x0000000933337c10 */ /* 0x000fe4000affe4ff */
[----:B------:R-:W-:Y:S01]  /*21a0*/  IADD3.X R39, PT, PT, R52, UR9, RZ, P0, !PT ;  /* 0x0000000934277c10 */ /* 0x000fe200087fe4ff */
[----:B------:R-:W-:Y:S06]  /*21b0*/  BRA.U UP2, `(.L_x_6) ;  /* 0x0000000102687547 */ /* 0x000fec000b800000 */
[----:B------:R-:W-:Y:S02]  /*21c0*/  UIADD3 UR4, UPT, UPT, UR13, 0x2000, URZ ;  /* 0x000020000d047890 */ /* 0x000fe4000fffe0ff */
[----:B------:R-:W-:Y:S02]  /*21d0*/  USHF.R.U32.HI UR8, URZ, 0x4, UR13 ;  /* 0x00000004ff087899 */ /* 0x000fe4000801160d */
[----:B------:R-:W-:Y:S02]  /*21e0*/  USHF.R.U32.HI UR4, URZ, 0x4, UR4 ;  /* 0x00000004ff047899 */ /* 0x000fe40008011604 */
[----:B------:R-:W-:Y:S02]  /*21f0*/  USGXT.U32 UR8, UR8, 0xe ;  /* 0x0000000e0808789a */ /* 0x000fe40008000000 */
[----:B------:R-:W-:Y:S01]  /*2200*/  USGXT.U32 UR10, UR4, 0xe ;  /* 0x0000000e040a789a */ /* 0x000fe20008000000 */
[----:B------:R-:W-:Y:S01]  /*2210*/  UMOV UR20, 0x80 ;  /* 0x0000008000147882 */ /* 0x000fe20000000000 */
[----:B------:R-:W-:Y:S01]  /*2220*/  UMOV UR21, 0x40004040 ;  /* 0x4000404000157882 */ /* 0x000fe20000000000 */
[----:B------:R-:W-:Y:S01]  /*2230*/  UMOV UR22, 0xfffffffe ;  /* 0xfffffffe00167882 */ /* 0x000fe20000000000 */
[----:B------:R-:W-:Y:S01]  /*2240*/  UMOV UR23, 0x7fffbfdf ;  /* 0x7fffbfdf00177882 */ /* 0x000fe20000000000 */
[----:B------:R-:W-:Y:S01]  /*2250*/  UMOV UR9, URZ ;  /* 0x000000ff00097c82 */ /* 0x000fe20008000000 */
[----:B------:R-:W-:Y:S01]  /*2260*/  UMOV UR11, URZ ;  /* 0x000000ff000b7c82 */ /* 0x000fe20008000000 */
[----:B------:R-:W-:-:S02]  /*2270*/  UIADD3.64 UR20, UPT, UPT, UR8, UR20, URZ ;  /* 0x0000001408147297 */ /* 0x000fc4000fffe0ff */
[----:B------:R-:W-:Y:S01]  /*2280*/  UIADD3.64 UR22, UPT, UPT, UR10, -UR22, URZ ;  /* 0x800000160a167297 */ /* 0x000fe2000fffe0ff */
[----:B------:R-:W-:Y:S01]  /*2290*/  UMOV UR24, 0x0 ;  /* 0x0000000000187882 */ /* 0x000fe20000000000 */
[----:B------:R-:W-:Y:S01]  /*22a0*/  UMOV UR25, 0x4048490 ;  /* 0x0404849000197882 */ /* 0x000fe20000000000 */
[----:B------:R-:W-:Y:S01]  /*22b0*/  UMOV UR4, UR18 ;  /* 0x0000001200047c82 */ /* 0x000fe20008000000 */
[----:B------:R-:W-:Y:S01]  /*22c0*/  UMOV UR5, URZ ;  /* 0x000000ff00057c82 */ /* 0x000fe20008000000 */
[----:B------:R-:W-:Y:S01]  /*22d0*/  UMOV UR9, 0x40004040 ;  /* 0x4000404000097882 */ /* 0x000fe20000000000 */
[----:B------:R-:W-:Y:S01]  /*22e0*/  UMOV UR11, 0x80004020 ;  /* 0x80004020000b7882 */ /* 0x000fe20000000000 */
[----:B------:R-:W-:Y:S01]  /*22f0*/  UMOV UR26, 0x0 ;  /* 0x00000000001a7882 */ /* 0x000fe20000000000 */
[----:B------:R-:W-:Y:S01]  /*2300*/  UMOV UR27, 0x4048490 ;  /* 0x04048490001b7882 */ /* 0x000fe20000000000 */
[----:B------:R-:W-:Y:S01]  /*2310*/  UMOV UR4, UR4 ;  /* 0x0000000400047c82 */ /* 0x000fe20008000000 */
[----:B------:R0:W-:Y:S01]  /*2320*/  UTCHMMA gdesc[UR8], gdesc[UR10], tmem[UR14], tmem[UR24], idesc[UR25], !UPT ;  /* 0x00ff180a080075ea */ /* 0x0001e2000f80000e */
[----:B------:R0:W-:Y:S01]  /*2330*/  UTCHMMA gdesc[UR20], gdesc[UR22], tmem[UR14], tmem[UR26], idesc[UR27], UPT ;  /* 0x00ff1a16140075ea */ /* 0x0001e2000b80000e */
[----:B------:R0:W-:Y:S01]  /*2340*/  UTCBAR [UR4], URZ ;  /* 0x000000ff040073e9 */ /* 0x0001e200080000ff */
[----:B------:R-:W-:Y:S01]  /*2350*/  NOP ;  /* 0x0000000000007918 */ /* 0x000fe20000000000 */
.L_x_6:
[----:B------:R-:W-:Y:S05]  /*2360*/  BRA.U !UP3, `(.L_x_7) ;  /* 0x000000090b9c7547 */ /* 0x000fea000b800000 */
[----:B0-----:R-:W-:Y:S02]  /*2370*/  UIADD3 UR4, UPT, UPT, UR13, 0x1000, URZ ;  /* 0x000010000d047890 */ /* 0x001fe4000fffe0ff */
        /* <DEDUP_REMOVED lines=11> */
[----:B------:R-:W-:-:S02]  /*2430*/  UIADD3 UR19, UPT, UPT, UR12, -0x20, URZ ;  /* 0xffffffe00c137890 */ /* 0x000fc4000fffe0ff */
[----:B------:R-:W-:Y:S01]  /*2440*/  UIADD3.64 UR20, UPT, UPT, UR8, UR20, URZ ;  /* 0x0000001408147297 */ /* 0x000fe2000fffe0ff */
[----:B------:R-:W-:Y:S01]  /*2450*/  UMOV UR12, UR7 ;  /* 0x00000007000c7c82 */ /* 0x000fe20008000000 */
[----:B------:R-:W-:Y:S01]  /*2460*/  UIADD3.64 UR22, UPT, UPT, UR10, -UR22, URZ ;  /* 0x800000160a167297 */ /* 0x000fe2000fffe0ff */
[----:B------:R-:W-:Y:S01]  /*2470*/  UMOV UR5, 0x1 ;  /* 0x0000000100057882 */ /* 0x000fe20000000000 */
[----:B------:R-:W-:-:S10]  /*2480*/  UMOV UR4, URZ ;  /* 0x000000ff00047c82 */ /* 0x000fd40008000000 */
.L_x_10:
[----:B------:R-:W-:Y:S01]  /*2490*/  USHF.L.U32 UR6, UR6, 0x1f, URZ ;  /* 0x0000001f06067899 */ /* 0x000fe200080006ff */
[C---:B0-----:R-:W-:Y:S02]  /*24a0*/  LOP3.LUT R54, R0.reuse, 0x2, RZ, 0xfc, !PT ;  /* 0x0000000200367812 */ /* 0x041fe400078efcff */
[C---:B------:R-:W-:Y:S02]  /*24b0*/  LOP3.LUT R52, R0.reuse, 0x8, RZ, 0xfc, !PT ;  /* 0x0000000800347812 */ /* 0x040fe400078efcff */
[C---:B------:R-:W-:Y:S01]  /*24c0*/  LOP3.LUT R55, R0.reuse, 0xa, RZ, 0xfc, !PT ;  /* 0x0000000a00377812 */ /* 0x040fe200078efcff */
[----:B------:R-:W-:Y:S01]  /*24d0*/  IMAD.U32 R57, RZ, RZ, UR6 ;  /* 0x00000006ff397e24 */ /* 0x000fe2000f8e00ff */
[----:B------:R-:W-:Y:S02]  /*24e0*/  LOP3.LUT R56, R0, 0x10, RZ, 0xfc, !PT ;  /* 0x0000001000387812 */ /* 0x000fe400078efcff */
[----:B------:R-:W-:Y:S01]  /*24f0*/  ISETP.GE.AND P0, PT, R54, UR19, PT ;  /* 0x0000001336007c0c */ /* 0x000fe2000bf06270 */
[----:B------:R-:W0:Y:S01]  /*2500*/  SYNCS.PHASECHK.TRANS64.TRYWAIT P6, [UR18], R57 ;  /* 0x00000039ff0075a7 */ /* 0x000e2200080c1112 */
[----:B------:R-:W-:-:S02]  /*2510*/  ISETP.GE.AND P1, PT, R52, UR19, PT ;  /* 0x0000001334007c0c */ /* 0x000fc4000bf26270 */
[----:B------:R-:W-:Y:S02]  /*2520*/  ISETP.GE.AND P2, PT, R55, UR19, PT ;  /* 0x0000001337007c0c */ /* 0x000fe4000bf46270 */
[----:B------:R-:W-:Y:S02]  /*2530*/  ISETP.GE.AND P3, PT, R56, UR19, PT ;  /* 0x0000001338007c0c */ /* 0x000fe4000bf66270 */
[----:B------:R-:W-:Y:S01]  /*2540*/  ISETP.GE.AND P5, PT, R0, UR19, PT ;  /* 0x0000001300007c0c */ /* 0x000fe2000bfa6270 */
[----:B0-----:R-:W-:-:S12]  /*2550*/  @!P6 BRA `(.L_x_8) ;  /* 0x00000010005ce947 */ /* 0x001fd80003800000 */
.L_x_16:
[----:B------:R-:W-:Y:S01]  /*2560*/  PRMT R63, RZ, 0x7610, R63 ;  /* 0x00007610ff3f7816 */ /* 0x000fe2000000003f */
[C---:B------:R-:W-:Y:S01]  /*2570*/  IMAD.WIDE R34, R53.reuse, 0x2, R34 ;  /* 0x0000000235227825 */ /* 0x040fe200078e0222 */
[----:B------:R-:W-:Y:S02]  /*2580*/  PRMT R67, RZ, 0x7610, R67 ;  /* 0x00007610ff437816 */ /* 0x000fe40000000043 */
[----:B------:R-:W-:Y:S01]  /*2590*/  PRMT R65, RZ, 0x7610, R65 ;  /* 0x00007610ff417816 */ /* 0x000fe20000000041 */
[C---:B------:R-:W-:Y:S01]  /*25a0*/  IMAD.WIDE R42, R53.reuse, 0x2, R42 ;  /* 0x00000002352a7825 */ /* 0x040fe200078e022a */
[----:B------:R-:W2:Y:S01]  /*25b0*/  @!P1 LDG.E.U16 R63, desc[UR30][R34.64] ;  /* 0x0000001e223f9981 */ /* 0x000ea2000c1e1500 */
[----:B------:R-:W-:Y:S02]  /*25c0*/  LOP3.LUT R52, R0, 0x12, RZ, 0xfc, !PT ;  /* 0x0000001200347812 */ /* 0x000fe400078efcff */
[----:B------:R-:W-:Y:S01]  /*25d0*/  IMAD.WIDE R28, R53, 0x2, R28 ;  /* 0x00000002351c7825 */ /* 0x000fe200078e021c */
[----:B------:R-:W3:Y:S01]  /*25e0*/  @!P3 LDG.E.U16 R65, desc[UR30][R42.64] ;  /* 0x0000001e2a41b981 */ /* 0x000ee2000c1e1500 */
[----:B------:R-:W-:-:S02]  /*25f0*/  ISETP.GE.AND P6, PT, R13, UR19, PT ;  /* 0x000000130d007c0c */ /* 0x000fc4000bfc6270 */
[----:B------:R-:W-:Y:S01]  /*2600*/  PRMT R69, RZ, 0x7610, R69 ;  /* 0x00007610ff457816 */ /* 0x000fe20000000045 */
[----:B------:R-:W4:Y:S01]  /*2610*/  @!P5 LDG.E.U16 R67, desc[UR30][R28.64] ;  /* 0x0000001e1c43d981 */ /* 0x000f22000c1e1500 */
[----:B------:R-:W-:Y:S01]  /*2620*/  ISETP.GE.AND P5, PT, R52, UR19, PT ;  /* 0x0000001334007c0c */ /* 0x000fe2000bfa6270 */
[----:B------:R-:W-:Y:S01]  /*2630*/  IMAD.U32 R55, RZ, RZ, UR15 ;  /* 0x0000000fff377e24 */ /* 0x000fe2000f8e00ff */
[C---:B------:R-:W-:Y:S01]  /*2640*/  LOP3.LUT R54, R0.reuse, 0x4, RZ, 0xfc, !PT ;  /* 0x0000000400367812 */ /* 0x040fe200078efcff */
[C---:B------:R-:W-:Y:S01]  /*2650*/  IMAD.WIDE R50, R53.reuse, 0x2, R50 ;  /* 0x0000000235327825 */ /* 0x040fe200078e0232 */
[----:B------:R-:W-:Y:S02]  /*2660*/  PRMT R66, RZ, 0x7610, R66 ;  /* 0x00007610ff427816 */ /* 0x000fe40000000042 */
[----:B------:R-:W-:Y:S01]  /*2670*/  PRMT R64, RZ, 0x7610, R64 ;  /* 0x00007610ff407816 */ /* 0x000fe20000000040 */
[----:B------:R-:W-:Y:S01]  /*2680*/  IMAD.WIDE R24, R53, 0x2, R24 ;  /* 0x0000000235187825 */ /* 0x000fe200078e0218 */
[----:B------:R-:W-:-:S02]  /*2690*/  LOP3.LUT R52, R0, 0x6, RZ, 0xfc, !PT ;  /* 0x0000000600347812 */ /* 0x000fc400078efcff */
[----:B------:R-:W-:Y:S01]  /*26a0*/  ISETP.GE.AND P3, PT, R54, UR19, PT ;  /* 0x0000001336007c0c */ /* 0x000fe2000bf66270 */
[C---:B------:R-:W-:Y:S01]  /*26b0*/  IMAD.WIDE R20, R55.reuse, 0x2, R20 ;  /* 0x0000000237147825 */ /* 0x040fe200078e0214 */
[----:B------:R-:W-:Y:S01]  /*26c0*/  LOP3.LUT R54, R0, 0xc, RZ, 0xfc, !PT ;  /* 0x0000000c00367812 */ /* 0x000fe200078efcff */
[----:B------:R-:W5:Y:S02]  /*26d0*/  @!P5 LDG.E.U16 R66, desc[UR30][R50.64] ;  /* 0x0000001e3242d981 */ /* 0x000f64000c1e1500 */
[----:B------:R-:W-:Y:S01]  /*26e0*/  IMAD.WIDE R26, R55, 0x2, R26 ;  /* 0x00000002371a7825 */ /* 0x000fe200078e021a */
[----:B------:R-:W-:Y:S01]  /*26f0*/  LEA.HI R55, R12, 0xe, RZ, 0x1a ;  /* 0x0000000e0c377811 */ /* 0x000fe200078fd0ff */
[----:B------:R-:W5:Y:S01]  /*2700*/  @!P0 LDG.E.U16 R64, desc[UR30][R24.64] ;  /* 0x0000001e18408981 */ /* 0x000f62000c1e1500 */
[----:B------:R-:W-:Y:S01]  /*2710*/  PRMT R62, RZ, 0x7610, R62 ;  /* 0x00007610ff3e7816 */ /* 0x000fe2000000003e */
[----:B------:R-:W-:Y:S01]  /*2720*/  IMAD.WIDE R32, R53, 0x2, R32 ;  /* 0x0000000235207825 */ /* 0x000fe200078e0220 */
[----:B------:R-:W-:-:S02]  /*2730*/  ISETP.GE.AND P5, PT, R52, UR19, PT ;  /* 0x0000001334007c0c */ /* 0x000fc4000bfa6270 */
[----:B------:R-:W-:Y:S01]  /*2740*/  ISETP.GE.AND P0, PT, R54, UR19, PT ;  /* 0x0000001336007c0c */ /* 0x000fe2000bf06270 */
[----:B------:R-:W-:Y:S01]  /*2750*/  IMAD.WIDE R6, R53, 0x2, R6 ;  /* 0x0000000235067825 */ /* 0x000fe200078e0206 */
[----:B------:R-:W-:Y:S01]  /*2760*/  LOP3.LUT R52, R0, 0x14, RZ, 0xfc, !PT ;  /* 0x0000001400347812 */ /* 0x000fe200078efcff */
[----:B------:R-:W5:Y:S01]  /*2770*/  @!P2 LDG.E.U16 R62, desc[UR30][R32.64] ;  /* 0x0000001e203ea981 */ /* 0x000f62000c1e1500 */
[----:B------:R-:W-:Y:S01]  /*2780*/  ISETP.GE.AND P1, PT, R55, UR19, PT ;  /* 0x0000001337007c0c */ /* 0x000fe2000bf26270 */
[C---:B------:R-:W-:Y:S01]  /*2790*/  IMAD.WIDE R18, R53.reuse, 0x2, R18 ;  /* 0x0000000235127825 */ /* 0x040fe200078e0212 */
[----:B------:R-:W-:Y:S01]  /*27a0*/  PRMT R61, RZ, 0x7610, R61 ;  /* 0x00007610ff3d7816 */ /* 0x000fe2000000003d */
[----:B------:R-:W5:Y:S01]  /*27b0*/  @!P6 LDG.E.U16 R69, desc[UR30][R6.64] ;  /* 0x0000001e0645e981 */ /* 0x000f62000c1e1500 */
[----:B------:R-:W-:Y:S02]  /*27c0*/  ISETP.GE.AND P2, PT, R52, UR19, PT ;  /* 0x0000001334007c0c */ /* 0x000fe4000bf46270 */
[----:B------:R-:W-:Y:S01]  /*27d0*/  LOP3.LUT R52, R0, 0x16, RZ, 0xfc, !PT ;  /* 0x0000001600347812 */ /* 0x000fe200078efcff */
[C---:B------:R-:W-:Y:S01]  /*27e0*/  IMAD.WIDE R16, R53.reuse, 0x2, R16 ;  /* 0x0000000235107825 */ /* 0x040fe200078e0210 */
[----:B------:R-:W-:Y:S01]  /*27f0*/  PRMT R58, RZ, 0x7610, R58 ;  /* 0x00007610ff3a7816 */ /* 0x000fe2000000003a */
[----:B------:R-:W5:Y:S01]  /*2800*/  @!P3 LDG.E.U16 R61, desc[UR30][R18.64] ;  /* 0x0000001e123db981 */ /* 0x000f62000c1e1500 */
[----:B------:R-:W-:Y:S01]  /*2810*/  PRMT R59, RZ, 0x7610, R59 ;  /* 0x00007610ff3b7816 */ /* 0x000fe2000000003b */
[----:B------:R-:W-:Y:S01]  /*2820*/  IMAD.WIDE R14, R53, 0x2, R14 ;  /* 0x00000002350e7825 */ /* 0x000fe200078e020e */
[----:B------:R-:W-:-:S02]  /*2830*/  PRMT R56, RZ, 0x7610, R56 ;  /* 0x00007610ff387816 */ /* 0x000fc40000000038 */
[----:B------:R-:W-:Y:S01]  /*2840*/  ISETP.GE.AND P3, PT, R52, UR19, PT ;  /* 0x0000001334007c0c */ /* 0x000fe2000bf66270 */
[----:B------:R-:W-:Y:S01]  /*2850*/  IMAD.WIDE R40, R53, 0x2, R40 ;  /* 0x0000000235287825 */ /* 0x000fe200078e0228 */
[----:B------:R-:W-:Y:S01]  /*2860*/  LEA.HI R52, R12, 0x1e, RZ, 0x1a ;  /* 0x0000001e0c347811 */ /* 0x000fe200078fd0ff */
[----:B------:R-:W5:Y:S03]  /*2870*/  @!P5 LDG.E.U16 R58, desc[UR30][R16.64] ;  /* 0x0000001e103ad981 */ /* 0x000f66000c1e1500 */
[----:B------:R-:W-:Y:S01]  /*2880*/  ISETP.GE.AND P5, PT, R52, UR19, PT ;  /* 0x0000001334007c0c */ /* 0x000fe2000bfa6270 */
[----:B------:R-:W5:Y:S01]  /*2890*/  @!P0 LDG.E.U16 R59, desc[UR30][R40.64] ;  /* 0x0000001e283b8981 */ /* 0x000f62000c1e1500 */
[----:B------:R-:W-:-:S03]  /*28a0*/  ISETP.GE.AND P0, PT, R44, UR19, PT ;  /* 0x000000132c007c0c */ /* 0x000fc6000bf06270 */
[----:B------:R-:W5:Y:S01]  /*28b0*/  @!P1 LDG.E.U16 R56, desc[UR30][R14.64] ;  /* 0x0000001e0e389981 */ /* 0x000f62000c1e1500 */
[----:B------:R-:W-:Y:S01]  /*28c0*/  ISETP.GE.AND P1, PT, R45, UR19, PT ;  /* 0x000000132d007c0c */ /* 0x000fe2000bf26270 */
[----:B------:R-:W-:Y:S01]  /*28d0*/  IMAD.U32 R57, RZ, RZ, UR15 ;  /* 0x0000000fff397e24 */ /* 0x000fe2000f8e00ff */
[----:B------:R-:W-:Y:S01]  /*28e0*/  PRMT R54, RZ, 0x7610, R54 ;  /* 0x00007610ff367816 */ /* 0x000fe20000000036 */
[----:B------:R-:W-:Y:S01]  /*28f0*/  IMAD.WIDE R10, R53, 0x2, R10 ;  /* 0x00000002350a7825 */ /* 0x000fe200078e020a */
[----:B------:R-:W-:Y:S02]  /*2900*/  PRMT R60, RZ, 0x7610, R60 ;  /* 0x00007610ff3c7816 */ /* 0x000fe4000000003c */
[----:B------:R-:W-:Y:S01]  /*2910*/  PRMT R55, RZ, 0x7610, R55 ;  /* 0x00007610ff377816 */ /* 0x000fe20000000037 */
[----:B------:R-:W-:Y:S01]  /*2920*/  IMAD.WIDE R22, R57, 0x2, R22 ;  /* 0x0000000239167825 */ /* 0x000fe200078e0216 */
[----:B------:R-:W-:-:S03]  /*2930*/  PRMT R52, RZ, 0x7610, R52 ;  /* 0x00007610ff347816 */ /* 0x000fc60000000034 */
[----:B------:R-:W-:Y:S01]  /*2940*/  IMAD.WIDE R30, R57, 0x2, R30 ;  /* 0x00000002391e7825 */ /* 0x000fe200078e021e */
[----:B------:R-:W-:Y:S02]  /*2950*/  PRMT R57, RZ, 0x7610, R57 ;  /* 0x00007610ff397816 */ /* 0x000fe40000000039 */
[----:B------:R-:W5:Y:S01]  /*2960*/  @!P5 LDG.E.U16 R52, desc[UR30][R10.64] ;  /* 0x0000001e0a34d981 */ /* 0x000f62000c1e1500 */
[----:B------:R-:W-:-:S04]  /*2970*/  IMAD.WIDE R38, R53, 0x2, R38 ;  /* 0x0000000235267825 */ /* 0x000fc800078e0226 */
[C---:B------:R-:W-:Y:S01]  /*2980*/  IMAD.WIDE R36, R53.reuse, 0x2, R36 ;  /* 0x0000000235247825 */ /* 0x040fe200078e0224 */
[----:B------:R-:W5:Y:S03]  /*2990*/  @!P2 LDG.E.U16 R57, desc[UR30][R38.64] ;  /* 0x0000001e2639a981 */ /* 0x000f66000c1e1500 */
[C---:B------:R-:W-:Y:S01]  /*29a0*/  IMAD.WIDE R4, R53.reuse, 0x2, R4 ;  /* 0x0000000235047825 */ /* 0x040fe200078e0204 */
[----:B------:R-:W5:Y:S03]  /*29b0*/  @!P1 LDG.E.U16 R55, desc[UR30][R36.64] ;  /* 0x0000001e24379981 */ /* 0x000f66000c1e1500 */
[----:B------:R-:W-:Y:S01]  /*29c0*/  IMAD.WIDE R8, R53, 0x2, R8 ;  /* 0x0000000235087825 */ /* 0x000fe200078e0208 */
[----:B------:R-:W5:Y:S04]  /*29d0*/  @!P0 LDG.E.U16 R60, desc[UR30][R4.64] ;  /* 0x0000001e043c8981 */ /* 0x000f68000c1e1500 */
[----:B------:R-:W5:Y:S01]  /*29e0*/  @!P3 LDG.E.U16 R54, desc[UR30][R8.64] ;  /* 0x0000001e0836b981 */ /* 0x000f62000c1e1500 */
[----:B------:R-:W-:Y:S01]  /*29f0*/  BAR.SYNC.DEFER_BLOCKING 0x0 ;  /* 0x0000000000007b1d */ /* 0x000fe20000010000 */
[----:B------:R-:W-:-:S04]  /*2a00*/  LOP3.LUT R68, R12, 0x1f, RZ, 0xc0, !PT ;  /* 0x0000001f0c447812 */ /* 0x000fc800078ec0ff */
[----:B------:R-:W-:Y:S02]  /*2a10*/  ISETP.GE.AND P0, PT, R68, UR19, PT ;  /* 0x0000001344007c0c */ /* 0x000fe4000bf06270 */
[----:B------:R-:W-:-:S11]  /*2a20*/  PRMT R68, RZ, 0x7610, R68 ;  /* 0x00007610ff447816 */ /* 0x000fd60000000044 */
[----:B------:R-:W5:Y:S04]  /*2a30*/  @!P0 LDG.E.U16 R68, desc[UR30][R30.64] ;  /* 0x0000001e1e448981 */ /* 0x000f68000c1e1500 */
[----:B--2---:R0:W-:Y:S04]  /*2a40*/  STS.U16 [R46+UR13+0x1400], R63 ;  /* 0x0014003f2e007988 */ /* 0x0041e8000800040d */
[----:B---3--:R1:W-:Y:S04]  /*2a50*/  STS.U16 [R46+UR13+0x1800], R65 ;  /* 0x001800412e007988 */ /* 0x0083e8000800040d */
[----:B----4-:R2:W-:Y:S01]  /*2a60*/  STS.U16 [R46+UR13+0x1000], R67 ;  /* 0x001000432e007988 */ /* 0x0105e2000800040d */
[----:B0-----:R-:W-:-:S02]  /*2a70*/  PRMT R63, RZ, 0x7610, R63 ;  /* 0x00007610ff3f7816 */ /* 0x001fc4000000003f */
[----:B-1----:R-:W-:-:S04]  /*2a80*/  PRMT R65, RZ, 0x7610, R65 ;  /* 0x00007610ff417816 */ /* 0x002fc80000000041 */
[----:B------:R-:W3:Y:S01]  /*2a90*/  @!P0 LDG.E.U16 R63, desc[UR30][R22.64] ;  /* 0x0000001e163f8981 */ /* 0x000ee2000c1e1500 */
[----:B--2---:R-:W-:-:S03]  /*2aa0*/  PRMT R67, RZ, 0x7610, R67 ;  /* 0x00007610ff437816 */ /* 0x004fc60000000043 */
[----:B------:R-:W2:Y:S04]  /*2ab0*/  @!P0 LDG.E.U16 R65, desc[UR30][R20.64] ;  /* 0x0000001e14418981 */ /* 0x000ea8000c1e1500 */
[----:B------:R-:W4:Y:S04]  /*2ac0*/  @!P0 LDG.E.U16 R67, desc[UR30][R26.64] ;  /* 0x0000001e1a438981 */ /* 0x000f28000c1e1500 */
[----:B-----5:R0:W-:Y:S04]  /*2ad0*/  STS.U16 [R46+UR13+0x1c00], R69 ;  /* 0x001c00452e007988 */ /* 0x0201e8000800040d */
[----:B------:R0:W-:Y:S04]  /*2ae0*/  STS.U16 [R47+UR13+0x1100], R64 ;  /* 0x001100402f007988 */ /* 0x0001e8000800040d */
        /* <DEDUP_REMOVED lines=11> */
[----:B------:R0:W-:Y:S01]  /*2ba0*/  STS.U16 [R46+UR13+0x2400], R68 ;  /* 0x002400442e007988 */ /* 0x0001e2000800040d */
[----:B------:R-:W-:-:S04]  /*2bb0*/  ULEA UR18, UR5, UR13, 0x3 ;  /* 0x0000000d05127291 */ /* 0x000fc8000f8e18ff */
[----:B------:R-:W-:Y:S01]  /*2bc0*/  UIADD3 UR18, UPT, UPT, UR18, 0x2800, URZ ;  /* 0x0000280012127890 */ /* 0x000fe2000fffe0ff */
[----:B---3--:R0:W-:Y:S04]  /*2bd0*/  STS.U16 [R46+UR13+0x2600], R63 ;  /* 0x0026003f2e007988 */ /* 0x0081e8000800040d */
[----:B--2---:R0:W-:Y:S04]  /*2be0*/  STS.U16 [R47+UR13+0x2700], R65 ;  /* 0x002700412f007988 */ /* 0x0041e8000800040d */
[----:B----4-:R0:W-:Y:S01]  /*2bf0*/  STS.U16 [R47+UR13+0x2500], R67 ;  /* 0x002500432f007988 */ /* 0x0101e2000800040d */
[----:B------:R1:W-:Y:S06]  /*2c00*/  MEMBAR.ALL.CTA ;  /* 0x0000000000007992 */ /* 0x0003ec0000008000 */
[----:B-1----:R-:W1:Y:S02]  /*2c10*/  FENCE.VIEW.ASYNC.S ;  /* 0x00000000000073c6 */ /* 0x002e640000000000 */
[----:B-1----:R-:W-:Y:S06]  /*2c20*/  BAR.SYNC.DEFER_BLOCKING 0x0 ;  /* 0x0000000000007b1d */ /* 0x002fec0000010000 */
[----:B------:R-:W-:Y:S05]  /*2c30*/  BRA.U UP1, `(.L_x_9) ;  /* 0x00000001013c7547 */ /* 0x000fea000b800000 */
[----:B------:R-:W-:Y:S01]  /*2c40*/  UMOV UR24, UR8 ;  /* 0x0000000800187c82 */ /* 0x000fe20008000000 */
[----:B------:R-:W-:Y:S01]  /*2c50*/  UMOV UR25, 0x40004040 ;  /* 0x4000404000197882 */ /* 0x000fe20000000000 */
[----:B------:R-:W-:Y:S01]  /*2c60*/  UMOV UR26, UR10 ;  /* 0x0000000a001a7c82 */ /* 0x000fe20008000000 */
[----:B------:R-:W-:Y:S01]  /*2c70*/  UMOV UR27, 0x80004020 ;  /* 0x80004020001b7882 */ /* 0x000fe20000000000 */
[----:B------:R-:W-:Y:S01]  /*2c80*/  UMOV UR28, 0x0 ;  /* 0x00000000001c7882 */ /* 0x000fe20000000000 */
[----:B------:R-:W-:Y:S01]  /*2c90*/  UMOV UR29, 0x4048490 ;  /* 0x04048490001d7882 */ /* 0x000fe20000000000 */
[----:B------:R-:W-:Y:S01]  /*2ca0*/  UMOV UR6, UR18 ;  /* 0x0000001200067c82 */ /* 0x000fe20008000000 */
[----:B------:R-:W-:Y:S01]  /*2cb0*/  UMOV UR7, URZ ;  /* 0x000000ff00077c82 */ /* 0x000fe20008000000 */
[----:B------:R-:W-:Y:S01]  /*2cc0*/  UMOV UR34, 0x0 ;  /* 0x0000000000227882 */ /* 0x000fe20000000000 */
[----:B------:R-:W-:Y:S01]  /*2cd0*/  UMOV UR35, 0x4048490 ;  /* 0x0404849000237882 */ /* 0x000fe20000000000 */
[----:B------:R1:W-:Y:S01]  /*2ce0*/  UTCHMMA gdesc[UR24], gdesc[UR26], tmem[UR14], tmem[UR28], idesc[UR29], UPT ;  /* 0x00ff1c1a180075ea */ /* 0x0003e2000b80000e */
[----:B------:R-:W-:Y:S01]  /*2cf0*/  UMOV UR6, UR6 ;  /* 0x0000000600067c82 */ /* 0x000fe20008000000 */
[----:B------:R1:W-:Y:S01]  /*2d00*/  UTCHMMA gdesc[UR20], gdesc[UR22], tmem[UR14], tmem[UR34], idesc[UR35], UPT ;  /* 0x00ff2216140075ea */ /* 0x0003e2000b80000e */
[----:B------:R1:W-:Y:S01]  /*2d10*/  UTCBAR [UR6], URZ ;  /* 0x000000ff060073e9 */ /* 0x0003e200080000ff */
[----:B------:R-:W-:-:S02]  /*2d20*/  NOP ;  /* 0x0000000000007918 */ /* 0x000fc40000000000 */
.L_x_9:
[----:B------:R-:W-:Y:S02]  /*2d30*/  UIADD3 UR5, UPT, UPT, UR5, 0x1, URZ ;  /* 0x0000000105057890 */ /* 0x000fe4000fffe0ff */
[----:B------:R-:W-:Y:S02]  /*2d40*/  UIADD3 UR12, UPT, UPT, UR12, -0x1, URZ ;  /* 0xffffffff0c0c7890 */ /* 0x000fe4000fffe0ff */
[----:B------:R-:W-:Y:S02]  /*2d50*/  UISETP.GT.AND UP2, UPT, UR5, 0x1, UPT ;  /* 0x000000010500788c */ /* 0x000fe4000bf44270 */
[----:B------:R-:W-:Y:S02]  /*2d60*/  UIADD3 UR19, UPT, UPT, UR19, -0x20, URZ ;  /* 0xffffffe013137890 */ /* 0x000fe4000fffe0ff */
[----:B-1----:R-:W-:Y:S02]  /*2d70*/  USEL UR6, URZ, 0x1, !UP2 ;  /* 0x00000001ff067887 */ /* 0x002fe4000d000000 */
[----:B------:R-:W-:-:S02]  /*2d80*/  USEL UR5, UR5, URZ, !UP2 ;  /* 0x000000ff05057287 */ /* 0x000fc4000d000000 */
[----:B------:R-:W-:Y:S02]  /*2d90*/  UISETP.NE.U32.AND UP2, UPT, UR12, URZ, UPT ;  /* 0x000000ff0c00728c */ /* 0x000fe4000bf45070 */
[----:B------:R-:W-:-:S03]  /*2da0*/  ULOP3.LUT UR7, UR4, UR6, URZ, 0x3c, !UPT ;  /* 0x0000000604077292 */ /* 0x000fc6000f8e3cff */
[----:B------:R-:W-:-:S04]  /*2db0*/  UMOV UR6, UR4 ;  /* 0x0000000400067c82 */ /* 0x000fc80008000000 */
[----:B------:R-:W-:Y:S01]  /*2dc0*/  UMOV UR4, UR7 ;  /* 0x0000000700047c82 */ /* 0x000fe20008000000 */
[----:B------:R-:W-:Y:S05]  /*2dd0*/  BRA.U UP2, `(.L_x_10) ;  /* 0xfffffff502ac7547 */ /* 0x000fea000b83ffff */
.L_x_7:
[----:B------:R-:W-:-:S09]  /*2de0*/  UISETP.GE.AND UP1, UPT, UR32, 0x20, UPT ;  /* 0x000000202000788c */ /* 0x000fd2000bf26270 */
[----:B------:R-:W-:Y:S05]  /*2df0*/  BRA.U !UP1, `(.L_x_11) ;  /* 0x0000000109107547 */ /* 0x000fea000b800000 */
[----:B------:R-:W-:-:S06]  /*2e00*/  USHF.L.U32 UR6, UR6, 0x1f, URZ ;  /* 0x0000001f06067899 */ /* 0x000fcc00080006ff */
[----:B------:R-:W-:-:S04]  /*2e10*/  IMAD.U32 R4, RZ, RZ, UR6 ;  /* 0x00000006ff047e24 */ /* 0x000fc8000f8e00ff */
[----:B------:R-:W1:Y:S02]  /*2e20*/  SYNCS.PHASECHK.TRANS64.TRYWAIT P0, [UR18], R4 ;  /* 0x00000004ff0075a7 */ /* 0x000e640008001112 */
[----:B-1----:R-:W-:Y:S05]  /*2e30*/  @!P0 BRA `(.L_x_12) ;  /* 0x0000000800308947 */ /* 0x002fea0003800000 */
.L_x_11:
[----:B------:R-:W-:Y:S01]  /*2e40*/  BAR.SYNC.DEFER_BLOCKING 0x0 ;  /* 0x0000000000007b1d */ /* 0x000fe20000010000 */
[C---:B------:R-:W-:Y:S01]  /*2e50*/  IMAD.SHL.U32 R13, R12.reuse, 0x20, RZ ;  /* 0x000000200c0d7824 */ /* 0x040fe200078e00ff */
[--C-:B------:R-:W-:Y:S01]  /*2e60*/  SHF.R.S32.HI R17, RZ, 0x5, R12.reuse ;  /* 0x00000005ff117819 */ /* 0x100fe2000001140c */
[C---:B------:R-:W-:Y:S01]  /*2e70*/  IMAD.SHL.U32 R14, R12.reuse, 0x10, RZ ;  /* 0x000000100c0e7824 */ /* 0x040fe200078e00ff */
[----:B------:R-:W-:Y:S01]  /*2e80*/  SHF.R.S32.HI R19, RZ, 0x2, R12 ;  /* 0x00000002ff137819 */ /* 0x000fe2000001140c */
[----:B------:R-:W-:Y:S01]  /*2e90*/  IMAD.SHL.U32 R15, R12, 0x4, RZ ;  /* 0x000000040c0f7824 */ /* 0x000fe200078e00ff */
[----:B------:R-:W-:Y:S01]  /*2ea0*/  LOP3.LUT R13, R13, 0x300, RZ, 0xc0, !PT ;  /* 0x000003000d0d7812 */ /* 0x000fe200078ec0ff */
[----:B0-----:R-:W0:Y:S03]  /*2eb0*/  LDCU UR4, c[0x0][0x3b4] ;  /* 0x00007680ff0477ac */ /* 0x001e260008000800 */
[----:B------:R-:W-:Y:S01]  /*2ec0*/  LOP3.LUT R16, R13, 0x70, R14, 0xf8, !PT ;  /* 0x000000700d107812 */ /* 0x000fe200078ef80e */
[----:B------:R-:W1:Y:S01]  /*2ed0*/  LDCU.128 UR8, c[0x0][0x390] ;  /* 0x00007200ff0877ac */ /* 0x000e620008000c00 */
[----:B------:R-:W-:-:S02]  /*2ee0*/  LOP3.LUT R14, R14, 0x30, RZ, 0xc0, !PT ;  /* 0x000000300e0e7812 */ /* 0x000fc400078ec0ff */
[----:B------:R-:W-:Y:S01]  /*2ef0*/  SGXT R13, R17, 0x1 ;  /* 0x00000001110d781a */ /* 0x000fe20000000200 */
[----:B------:R-:W-:Y:S01]  /*2f00*/  USHF.L.U32 UR16, UR16, 0x4, URZ ;  /* 0x0000000410107899 */ /* 0x000fe200080006ff */
[----:B------:R-:W-:Y:S02]  /*2f10*/  LOP3.LUT R17, R12, 0x40, RZ, 0xc0, !PT ;  /* 0x000000400c117812 */ /* 0x000fe400078ec0ff */
[----:B------:R-:W-:Y:S01]  /*2f20*/  LOP3.LUT R18, R14, 0x1c0, R15, 0xf8, !PT ;  /* 0x000001c00e127812 */ /* 0x000fe200078ef80f */
[----:B------:R-:W-:Y:S01]  /*2f30*/  ULOP3.LUT UR16, UR16, 0x30, URZ, 0xc0, !UPT ;  /* 0x0000003010107892 */ /* 0x000fe2000f8ec0ff */
[----:B------:R-:W-:Y:S02]  /*2f40*/  LOP3.LUT R13, R16, 0x1040, R13, 0x78, !PT ;  /* 0x00001040100d7812 */ /* 0x000fe400078e780d */
[----:B------:R-:W-:Y:S01]  /*2f50*/  LEA R14, R17, UR13, 0x1 ;  /* 0x0000000d110e7c11 */ /* 0x000fe2000f8e08ff */
[----:B------:R-:W-:Y:S01]  /*2f60*/  IMAD.SHL.U32 R17, R12, 0x40, RZ ;  /* 0x000000400c117824 */ /* 0x000fe200078e00ff */
[----:B------:R-:W2:Y:S02]  /*2f70*/  @!P4 SYNCS.CCTL.IV [UR13+0x2800] ;  /* 0x00280000ff00c9b1 */ /* 0x000ea4000800000d */
[----:B--2---:R-:W-:Y:S01]  /*2f80*/  BAR.SYNC.DEFER_BLOCKING 0x0 ;  /* 0x0000000000007b1d */ /* 0x004fe20000010000 */
[----:B------:R-:W-:Y:S01]  /*2f90*/  SGXT R15, R19, 0x1 ;  /* 0x00000001130f781a */ /* 0x000fe20000000200 */
[----:B------:R-:W-:Y:S01]  /*2fa0*/  IMAD.IADD R16, R13, 0x1, R14 ;  /* 0x000000010d107824 */ /* 0x000fe200078e020e */
[----:B------:R-:W-:-:S02]  /*2fb0*/  LOP3.LUT R17, R17, 0x200, RZ, 0xc0, !PT ;  /* 0x0000020011117812 */ /* 0x000fc400078ec0ff */
[----:B------:R-:W-:Y:S02]  /*2fc0*/  LOP3.LUT R18, R18, 0x1040, R15, 0x78, !PT ;  /* 0x0000104012127812 */ /* 0x000fe400078e780f */
[----:B-1----:R-:W-:Y:S01]  /*2fd0*/  ISETP.GE.AND P0, PT, R2, UR10, PT ;  /* 0x0000000a02007c0c */ /* 0x002fe2000bf06270 */
[----:B------:R-:W-:Y:S01]  /*2fe0*/  LDTM.16dp32bit_t0_t15.x8 R4, tmem[UR17] ;  /* 0x00000011000479ee */ /* 0x000fe20008980000 */
[----:B------:R-:W1:Y:S01]  /*2ff0*/  LDTM.16dp32bit_t16_t31.x8 R4, tmem[UR17+0x8] ;  /* 0x00000811000479ee */ /* 0x000e6200089a0000 */
[----:B------:R-:W2:Y:S01]  /*3000*/  @!P4 SYNCS.CCTL.IV [UR13+0x2808] ;  /* 0x00280800ff00c9b1 */ /* 0x000ea2000800000d */
[----:B------:R-:W-:Y:S01]  /*3010*/  NOP ;  /* 0x0000000000007918 */ /* 0x000fe20000000000 */
[----:B-1----:R-:W-:Y:S02]  /*3020*/  F2FP.BF16.F32.PACK_AB R12, R6, R4 ;  /* 0x00000004060c723e */ /* 0x002fe400000010ff */
[----:B------:R-:W-:Y:S02]  /*3030*/  F2FP.BF16.F32.PACK_AB R13, R7, R5 ;  /* 0x00000005070d723e */ /* 0x000fe400000010ff */
[----:B------:R-:W-:Y:S01]  /*3040*/  F2FP.BF16.F32.PACK_AB R14, R10, R8 ;  /* 0x000000080a0e723e */ /* 0x000fe200000010ff */
[----:B0-----:R-:W-:Y:S01]  /*3050*/  IMAD R8, R2, UR4, RZ ;  /* 0x0000000402087c24 */ /* 0x001fe2000f8e02ff */
[----:B------:R-:W-:-:S02]  /*3060*/  F2FP.BF16.F32.PACK_AB R15, R11, R9 ;  /* 0x000000090b0f723e */ /* 0x000fc400000010ff */
[----:B------:R-:W-:Y:S02]  /*3070*/  IADD3 R4, PT, PT, R18, UR13, R17 ;  /* 0x0000000d12047c10 */ /* 0x000fe4000fffe011 */
[----:B------:R-:W0:Y:S01]  /*3080*/  LDC R17, c[0x0][0x3b8] ;  /* 0x0000ee00ff117b82 */ /* 0x000e220000000800 */
[----:B--2---:R1:W-:Y:S01]  /*3090*/  STSM.16.M88.4 [R16], R12 ;  /* 0x0000000c10007844 */ /* 0x0043e20000000200 */
[----:B------:R-:W-:-:S06]  /*30a0*/  LOP3.LUT R18, R3, UR16, R0, 0xfe, !PT ;  /* 0x0000001003127c12 */ /* 0x000fcc000f8efe00 */
[----:B------:R-:W-:Y:S01]  /*30b0*/  BAR.SYNC.DEFER_BLOCKING 0x0 ;  /* 0x0000000000007b1d */ /* 0x000fe20000010000 */
[----:B------:R-:W-:Y:S02]  /*30c0*/  LEA R19, P3, R8, UR8, 0x1 ;  /* 0x0000000808137c11 */ /* 0x000fe4000f8608ff */
[C---:B------:R-:W-:Y:S02]  /*30d0*/  LOP3.LUT R2, R18.reuse, 0x4, RZ, 0xfc, !PT ;  /* 0x0000000412027812 */ /* 0x040fe400078efcff */
[C---:B------:R-:W-:Y:S02]  /*30e0*/  ISETP.LT.AND P2, PT, R18.reuse, UR11, !P0 ;  /* 0x0000000b12007c0c */ /* 0x040fe4000c741270 */
[----:B------:R-:W-:Y:S02]  /*30f0*/  LOP3.LUT R3, R18, 0x2, RZ, 0xfc, !PT ;  /* 0x0000000212037812 */ /* 0x000fe400078efcff */
[----:B------:R-:W-:Y:S02]  /*3100*/  ISETP.LT.AND P5, PT, R2, UR11, !P0 ;  /* 0x0000000b02007c0c */ /* 0x000fe4000c7a1270 */
[----:B------:R-:W-:-:S02]  /*3110*/  LEA.HI.X.SX32 R21, R8, UR9, 0x1, P3 ;  /* 0x0000000908157c11 */ /* 0x000fc400098f0eff */
[C---:B------:R-:W-:Y:S02]  /*3120*/  LOP3.LUT R8, R18.reuse, 0x8, RZ, 0xfc, !PT ;  /* 0x0000000812087812 */ /* 0x040fe400078efcff */
[----:B------:R-:W-:Y:S02]  /*3130*/  ISETP.LT.AND P1, PT, R3, UR11, !P0 ;  /* 0x0000000b03007c0c */ /* 0x000fe4000c721270 */
[C---:B------:R-:W-:Y:S01]  /*3140*/  LOP3.LUT R10, R18.reuse, 0x6, RZ, 0xfc, !PT ;  /* 0x00000006120a7812 */ /* 0x040fe200078efcff */
[C---:B0-----:R-:W-:Y:S01]  /*3150*/  IMAD R0, R18.reuse, R17, RZ ;  /* 0x0000001112007224 */ /* 0x041fe200078e02ff */
[----:B------:R-:W-:Y:S02]  /*3160*/  LOP3.LUT R20, R18, 0xc, RZ, 0xfc, !PT ;  /* 0x0000000c12147812 */ /* 0x000fe400078efcff */
[----:B------:R-:W-:Y:S01]  /*3170*/  ISETP.LT.AND P4, PT, R10, UR11, !P0 ;  /* 0x0000000b0a007c0c */ /* 0x000fe2000c781270 */
[----:B------:R-:W-:Y:S01]  /*3180*/  IMAD R9, R17, 0x2, R0 ;  /* 0x0000000211097824 */ /* 0x000fe200078e0200 */
[----:B------:R-:W0:Y:S01]  /*3190*/  LDSM.16.M88.4 R4, [R4] ;  /* 0x000000000404783b */ /* 0x000e220000000200 */
[----:B------:R-:W-:-:S02]  /*31a0*/  LEA R2, P3, R0, R19, 0x1 ;  /* 0x0000001300027211 */ /* 0x000fc400078608ff */
[----:B------:R-:W-:Y:S02]  /*31b0*/  LOP3.LUT R10, R18, 0xa, RZ, 0xfc, !PT ;  /* 0x0000000a120a7812 */ /* 0x000fe400078efcff */
[----:B------:R-:W-:Y:S01]  /*31c0*/  LEA.HI.X.SX32 R3, R0, R21, 0x1, P3 ;  /* 0x0000001500037211 */ /* 0x000fe200018f0eff */
[----:B------:R-:W-:Y:S01]  /*31d0*/  IMAD R0, R17, 0x2, R9 ;  /* 0x0000000211007824 */ /* 0x000fe200078e0209 */
[----:B------:R-:W-:Y:S02]  /*31e0*/  ISETP.LT.AND P3, PT, R8, UR11, !P0 ;  /* 0x0000000b08007c0c */ /* 0x000fe4000c761270 */
[----:B------:R-:W-:Y:S01]  /*31f0*/  LEA R8, P6, R9, R19, 0x1 ;  /* 0x0000001309087211 */ /* 0x000fe200078c08ff */
[----:B-1----:R-:W-:Y:S01]  /*3200*/  IMAD R13, R17, 0x2, R0 ;  /* 0x00000002110d7824 */ /* 0x002fe200078e0200 */
[----:B------:R-:W-:Y:S02]  /*3210*/  LOP3.LUT R18, R18, 0xe, RZ, 0xfc, !PT ;  /* 0x0000000e12127812 */ /* 0x000fe400078efcff */
[----:B------:R-:W-:Y:S01]  /*3220*/  LEA.HI.X.SX32 R9, R9, R21, 0x1, P6 ;  /* 0x0000001509097211 */ /* 0x000fe200030f0eff */
[----:B------:R-:W-:Y:S01]  /*3230*/  IMAD R14, R17, 0x2, R13 ;  /* 0x00000002110e7824 */ /* 0x000fe200078e020d */
[----:B0-----:R0:W-:Y:S01]  /*3240*/  @P2 STG.E.U16 desc[UR30][R2.64], R4 ;  /* 0x0000000402002986 */ /* 0x0011e2000c10151e */
[----:B------:R-:W-:-:S02]  /*3250*/  ISETP.LT.AND P2, PT, R10, UR11, !P0 ;  /* 0x0000000b0a007c0c */ /* 0x000fc4000c741270 */
[----:B------:R-:W-:-:S04]  /*3260*/  LEA R10, P6, R0, R19, 0x1 ;  /* 0x00000013000a7211 */ /* 0x000fc800078c08ff */
[----:B------:R-:W-:Y:S01]  /*3270*/  LEA.HI.X.SX32 R11, R0, R21, 0x1, P6 ;  /* 0x00000015000b7211 */ /* 0x000fe200030f0eff */
[C---:B------:R-:W-:Y:S01]  /*3280*/  IMAD R0, R17.reuse, 0x2, R14 ;  /* 0x0000000211007824 */ /* 0x040fe200078e020e */
[----:B------:R-:W-:Y:S02]  /*3290*/  LEA R12, P6, R14, R19, 0x1 ;  /* 0x000000130e0c7211 */ /* 0x000fe400078c08ff */
[----:B0-----:R-:W-:Y:S01]  /*32a0*/  PRMT R3, R4, 0x7632, R3 ;  /* 0x0000763204037816 */ /* 0x001fe20000000003 */
[----:B------:R-:W-:-:S04]  /*32b0*/  IMAD R4, R17, 0x2, R0 ;  /* 0x0000000211047824 */ /* 0x000fc800078e0200 */
[----:B------:R0:W-:Y:S01]  /*32c0*/  @P1 STG.E.U16 desc[UR30][R8.64], R3 ;  /* 0x0000000308001986 */ /* 0x0001e2000c10151e */
[----:B------:R-:W-:-:S03]  /*32d0*/  LEA R2, P1, R13, R19, 0x1 ;  /* 0x000000130d027211 */ /* 0x000fc600078208ff */
[----:B------:R-:W-:Y:S01]  /*32e0*/  @P5 STG.E.U16 desc[UR30][R10.64], R5 ;  /* 0x000000050a005986 */ /* 0x000fe2000c10151e */
[-C--:B0-----:R-:W-:Y:S01]  /*32f0*/  LEA.HI.X.SX32 R3, R13, R21.reuse, 0x1, P1 ;  /* 0x000000150d037211 */ /* 0x081fe200008f0eff */
[----:B------:R-:W-:Y:S01]  /*3300*/  IMAD R9, R17, 0x2, R4 ;  /* 0x0000000211097824 */ /* 0x000fe200078e0204 */
[----:B------:R-:W-:Y:S02]  /*3310*/  LEA.HI.X.SX32 R13, R14, R21, 0x1, P6 ;  /* 0x000000150e0d7211 */ /* 0x000fe400030f0eff */
[-C--:B------:R-:W-:Y:S02]  /*3320*/  LEA R14, P1, R0, R19.reuse, 0x1 ;  /* 0x00000013000e7211 */ /* 0x080fe400078208ff */
[----:B------:R-:W-:Y:S02]  /*3330*/  LEA R16, P6, R4, R19, 0x1 ;  /* 0x0000001304107211 */ /* 0x000fe400078c08ff */
[----:B------:R-:W-:Y:S02]  /*3340*/  LEA.HI.X.SX32 R15, R0, R21, 0x1, P1 ;  /* 0x00000015000f7211 */ /* 0x000fe400008f0eff */
[----:B------:R-:W-:-:S02]  /*3350*/  ISETP.LT.AND P1, PT, R20, UR11, !P0 ;  /* 0x0000000b14007c0c */ /* 0x000fc4000c721270 */
[----:B------:R-:W-:Y:S02]  /*3360*/  ISETP.LT.AND P0, PT, R18, UR11, !P0 ;  /* 0x0000000b12007c0c */ /* 0x000fe4000c701270 */
[----:B------:R-:W-:Y:S02]  /*3370*/  PRMT R0, R5, 0x7632, R0 ;  /* 0x0000763205007816 */ /* 0x000fe40000000000 */
[----:B------:R-:W-:Y:S02]  /*3380*/  LEA.HI.X.SX32 R17, R4, R21, 0x1, P6 ;  /* 0x0000001504117211 */ /* 0x000fe400030f0eff */
[----:B------:R-:W-:Y:S01]  /*3390*/  LEA R8, P6, R9, R19, 0x1 ;  /* 0x0000001309087211 */ /* 0x000fe200078c08ff */
[----:B------:R0:W-:Y:S01]  /*33a0*/  @P4 STG.E.U16 desc[UR30][R2.64], R0 ;  /* 0x0000000002004986 */ /* 0x0001e2000c10151e */
[----:B------:R-:W-:Y:S02]  /*33b0*/  PRMT R4, R7, 0x7632, R4 ;  /* 0x0000763207047816 */ /* 0x000fe40000000004 */
[----:B------:R-:W-:Y:S01]  /*33c0*/  LEA.HI.X.SX32 R9, R9, R21, 0x1, P6 ;  /* 0x0000001509097211 */ /* 0x000fe200030f0eff */
[----:B------:R1:W-:Y:S01]  /*33d0*/  @P3 STG.E.U16 desc[UR30][R12.64], R6 ;  /* 0x000000060c003986 */ /* 0x0003e2000c10151e */
[----:B0-----:R-:W-:-:S05]  /*33e0*/  PRMT R3, R6, 0x7632, R3 ;  /* 0x0000763206037816 */ /* 0x001fca0000000003 */
[----:B------:R1:W-:Y:S04]  /*33f0*/  @P2 STG.E.U16 desc[UR30][R14.64], R3 ;  /* 0x000000030e002986 */ /* 0x0003e8000c10151e */
[----:B------:R1:W-:Y:S04]  /*3400*/  @P1 STG.E.U16 desc[UR30][R16.64], R7 ;  /* 0x0000000710001986 */ /* 0x0003e8000c10151e */
[----:B------:R1:W-:Y:S01]  /*3410*/  @P0 STG.E.U16 desc[UR30][R8.64], R4 ;  /* 0x0000000408000986 */ /* 0x0003e2000c10151e */
[----:B------:R-:W-:Y:S06]  /*3420*/  BAR.SYNC.DEFER_BLOCKING 0x0 ;  /* 0x0000000000007b1d */ /* 0x000fec0000010000 */
[----:B------:R-:W-:Y:S05]  /*3430*/  BRA.U UP0, `(.L_x_13) ;  /* 0x00000001009c7547 */ /* 0x000fea000b800000 */
[----:B------:R-:W0:Y:S01]  /*3440*/  S2UR UR5, SR_CgaCtaId ;  /* 0x00000000000579c3 */ /* 0x000e220000008800 */
[----:B------:R-:W-:Y:S01]  /*3450*/  NOP ;  /* 0x0000000000007918 */ /* 0x000fe20000000000 */
[----:B------:R-:W-:Y:S01]  /*3460*/  UMOV UR4, 0x50 ;  /* 0x0000005000047882 */ /* 0x000fe20000000000 */
[----:B------:R-:W-:Y:S02]  /*3470*/  IMAD.U32 R0, RZ, RZ, UR14 ;  /* 0x0000000eff007e24 */ /* 0x000fe4000f8e00ff */
[----:B-1----:R-:W-:-:S03]  /*3480*/  IMAD.MOV.U32 R3, RZ, RZ, 0x1 ;  /* 0x00000001ff037424 */ /* 0x002fc600078e00ff */
[----:B------:R-:W-:-:S04]  /*3490*/  LOP3.LUT R0, R0, 0xffff, RZ, 0xc0, !PT ;  /* 0x0000ffff00007812 */ /* 0x000fc800078ec0ff */
[----:B------:R-:W-:-:S05]  /*34a0*/  SHF.R.U32.HI R0, RZ, 0x5, R0 ;  /* 0x00000005ff007819 */ /* 0x000fca0000011600 */
[----:B------:R-:W-:Y:S01]  /*34b0*/  VIADD R2, R0, 0x10 ;  /* 0x0000001000027836 */ /* 0x000fe20000000000 */
[----:B------:R-:W-:Y:S01]  /*34c0*/  SHF.L.U32 R0, R3, R0, RZ ;  /* 0x0000000003007219 */ /* 0x000fe200000006ff */
[----:B0-----:R-:W-:-:S03]  /*34d0*/  ULEA UR6, UR5, UR4, 0x18 ;  /* 0x0000000405067291 */ /* 0x001fc6000f8ec0ff */
[----:B------:R-:W-:-:S04]  /*34e0*/  SHF.L.U32 R3, R3, R2, RZ ;  /* 0x0000000203037219 */ /* 0x000fc800000006ff */
[----:B------:R-:W-:Y:S02]  /*34f0*/  LOP3.LUT R0, R3, R0, RZ, 0xfc, !PT ;  /* 0x0000000003007212 */ /* 0x000fe400078efcff */
[----:B------:R-:W0:Y:S02]  /*3500*/  LDS R5, [UR6] ;  /* 0x00000006ff057984 */ /* 0x000e240008000800 */
[C---:B------:R-:W-:Y:S02]  /*3510*/  LOP3.LUT R2, R0.reuse, 0xffff, RZ, 0xc0, !PT ;  /* 0x0000ffff00027812 */ /* 0x040fe400078ec0ff */
[----:B0-----:R-:W-:-:S04]  /*3520*/  LOP3.LUT R3, R0, 0xffff, R5, 0x80, !PT ;  /* 0x0000ffff00037812 */ /* 0x001fc800078e8005 */
[----:B------:R-:W-:-:S13]  /*3530*/  ISETP.NE.AND P0, PT, R3, R2, PT ;  /* 0x000000020300720c */ /* 0x000fda0003f05270 */
[----:B------:R-:W-:Y:S05]  /*3540*/  @P0 BRA `(.L_x_14) ;  /* 0x0000000000500947 */ /* 0x000fea0003800000 */
[----:B------:R-:W-:Y:S02]  /*3550*/  SHF.R.U32.HI R5, RZ, 0x10, R5 ;  /* 0x00000010ff057819 */ /* 0x000fe40000011605 */
[----:B------:R-:W-:-:S04]  /*3560*/  SHF.R.U32.HI R2, RZ, 0x10, R0 ;  /* 0x00000010ff027819 */ /* 0x000fc80000011600 */
[----:B------:R-:W-:-:S04]  /*3570*/  LOP3.LUT R5, R5, R2, RZ, 0xc0, !PT ;  /* 0x0000000205057212 */ /* 0x000fc800078ec0ff */
[----:B------:R-:W-:-:S13]  /*3580*/  ISETP.NE.AND P0, PT, R5, R2, PT ;  /* 0x000000020500720c */ /* 0x000fda0003f05270 */
[----:B------:R-:W-:Y:S05]  /*3590*/  @P0 BRA `(.L_x_15) ;  /* 0x0000000000300947 */ /* 0x000fea0003800000 */
[----:B------:R-:W-:Y:S01]  /*35a0*/  R2UR UR4, R0 ;  /* 0x00000000000472ca */ /* 0x000fe200000e0000 */
[----:B------:R-:W-:Y:S01]  /*35b0*/  VOTEU.ANY UR5, UPT, PT ;  /* 0x0000000000057886 */ /* 0x000fe200038e0100 */
[----:B------:R-:W0:Y:S01]  /*35c0*/  S2R R0, SR_LANEID ;  /* 0x0000000000007919 */ /* 0x000e220000000000 */
[----:B------:R-:W-:-:S10]  /*35d0*/  UFLO.U32 UR5, UR5 ;  /* 0x00000005000572bd */ /* 0x000fd400080e0000 */
[----:B------:R-:W-:-:S06]  /*35e0*/  ULOP3.LUT UR4, URZ, UR4, URZ, 0x33, !UPT ;  /* 0x00000004ff047292 */ /* 0x000fcc000f8e33ff */
[----:B------:R-:W-:-:S04]  /*35f0*/  IMAD.U32 R2, RZ, RZ, UR4 ;  /* 0x00000004ff027e24 */ /* 0x000fc8000f8e00ff */
[----:B------:R-:W1:Y:S02]  /*3600*/  REDUX UR7, R2 ;  /* 0x00000000020773c4 */ /* 0x000e640000000000 */
[----:B------:R2:W-:Y:S01]  /*3610*/  UTCATOMSWS.AND URZ, UR4 ;  /* 0x0000000400ff79e3 */ /* 0x0005e20008000000 */
[----:B0-----:R-:W-:Y:S01]  /*3620*/  ISETP.EQ.U32.AND P0, PT, R0, UR5, PT ;  /* 0x0000000500007c0c */ /* 0x001fe2000bf02070 */
[----:B-1----:R-:W-:-:S12]  /*3630*/  IMAD.U32 R0, RZ, RZ, UR7 ;  /* 0x00000007ff007e24 */ /* 0x002fd8000f8e00ff */
[----:B------:R2:W-:Y:S01]  /*3640*/  @P0 ATOMS.AND RZ, [UR6], R0 ;  /* 0x00000000ffff098c */ /* 0x0005e2000a800006 */
[----:B------:R-:W-:Y:S05]  /*3650*/  BRA `(.L_x_13) ;  /* 0x0000000000147947 */ /* 0x000fea0003800000 */
.L_x_15:
[----:B------:R-:W-:-:S07]  /*3660*/  MOV R2, 0x3680 ;  /* 0x0000368000027802 */ /* 0x000fce0000000f00 */
[----:B------:R-:W-:Y:S05]  /*3670*/  CALL.REL.NOINC `($__internal_0_$__cuda_sm10x_tcgen05_guardrail_trap_col_being_dealloced_not_returned_by_alloc) ;  /* 0x00000000002c7944 */ /* 0x000fea0003c00000 */
[----:B------:R-:W-:Y:S05]  /*3680*/  BRA `(.L_x_13) ;  /* 0x0000000000087947 */ /* 0x000fea0003800000 */
.L_x_14:
[----:B------:R-:W-:-:S07]  /*3690*/  MOV R2, 0x36b0 ;  /* 0x000036b000027802 */ /* 0x000fce0000000f00 */
[----:B------:R-:W-:Y:S05]  /*36a0*/  CALL.REL.NOINC `($__internal_2_$__cuda_sm10x_tcgen05_guardrail_trap_unallocated_columns_being_dealloced) ;  /* 0x0000000000387944 */ /* 0x000fea0003c00000 */
.L_x_13:
[----:B------:R-:W-:Y:S01]  /*36b0*/  NOP ;  /* 0x0000000000007918 */ /* 0x000fe20000000000 */
[----:B--2---:R-:W-:Y:S05]  /*36c0*/  EXIT ;  /* 0x000000000000794d */ /* 0x004fea0003800000 */
.L_x_8:
[----:B------:R-:W0:Y:S02]  /*36d0*/  SYNCS.PHASECHK.TRANS64.TRYWAIT P6, [UR18], R57 ;  /* 0x00000039ff0075a7 */ /* 0x000e2400080c1112 */
[----:B0-----:R-:W-:Y:S05]  /*36e0*/  @!P6 BRA `(.L_x_8) ;  /* 0xfffffffc00f8e947 */ /* 0x001fea000383ffff */
[----:B------:R-:W-:Y:S05]  /*36f0*/  BRA `(.L_x_16) ;  /* 0xffffffec00987947 */ /* 0x000fea000383ffff */
.L_x_12:
[----:B------:R-:W1:Y:S02]  /*3700*/  SYNCS.PHASECHK.TRANS64.TRYWAIT P0, [UR18], R4 ;  /* 0x00000004ff0075a7 */ /* 0x000e640008001112 */
[----:B-1----:R-:W-:Y:S05]  /*3710*/  @!P0 BRA `(.L_x_12) ;  /* 0xfffffffc00f88947 */ /* 0x002fea000383ffff */
[----:B------:R-:W-:Y:S05]  /*3720*/  BRA `(.L_x_11) ;  /* 0xfffffff400c47947 */ /* 0x000fea000383ffff */
        .weak           $__internal_0_$__cuda_sm10x_tcgen05_guardrail_trap_col_being_dealloced_not_returned_by_alloc
        .type           $__internal_0_$__cuda_sm10x_tcgen05_guardrail_trap_col_being_dealloced_not_returned_by_alloc,@function
        .size           $__internal_0_$__cuda_sm10x_tcgen05_guardrail_trap_col_being_dealloced_not_returned_by_alloc,($__internal_1_$__cuda_sm10x_tcgen05_guardrail_trap_phase_invalid_during_alloc - $__internal_0_$__cuda_sm10x_tcgen05_guardrail_trap_col_being_dealloced_not_returned_by_alloc)
$__internal_0_$__cuda_sm10x_tcgen05_guardrail_trap_col_being_dealloced_not_returned_by_alloc:
[----:B------:R-:W-:Y:S05]  /*3730*/  BPT.TRAP 0x1 ;  /* 0x000000040000795c */ /* 0x000fea0000300000 */
[----:B------:R-:W-:-:S04]  /*3740*/  IMAD.MOV.U32 R3, RZ, RZ, 0x0 ;  /* 0x00000000ff037424 */ /* 0x000fc800078e00ff */
[----:B------:R-:W-:Y:S05]  /*3750*/  RET.REL.NODEC R2 `(matmul_kernel) ;  /* 0xffffffc802287950 */ /* 0x000fea0003c3ffff */
        .weak           $__internal_1_$__cuda_sm10x_tcgen05_guardrail_trap_phase_invalid_during_alloc
        .type           $__internal_1_$__cuda_sm10x_tcgen05_guardrail_trap_phase_invalid_during_alloc,@function
        .size           $__internal_1_$__cuda_sm10x_tcgen05_guardrail_trap_phase_invalid_during_alloc,($__internal_2_$__cuda_sm10x_tcgen05_guardrail_trap_unallocated_columns_being_dealloced - $__internal_1_$__cuda_sm10x_tcgen05_guardrail_trap_phase_invalid_during_alloc)
$__internal_1_$__cuda_sm10x_tcgen05_guardrail_trap_phase_invalid_during_alloc:
[----:B------:R-:W-:Y:S05]  /*3760*/  BPT.TRAP 0x1 ;  /* 0x000000040000795c */ /* 0x000fea0000300000 */
[----:B------:R-:W-:-:S04]  /*3770*/  IMAD.MOV.U32 R3, RZ, RZ, 0x0 ;  /* 0x00000000ff037424 */ /* 0x000fc800078e00ff */
[----:B------:R-:W-:Y:S05]  /*3780*/  RET.REL.NODEC R2 `(matmul_kernel) ;  /* 0xffffffc8021c7950 */ /* 0x000fea0003c3ffff */
        .weak           $__internal_2_$__cuda_sm10x_tcgen05_guardrail_trap_unallocated_columns_being_dealloced
        .type           $__internal_2_$__cuda_sm10x_tcgen05_guardrail_trap_unallocated_columns_being_dealloced,@function
        .size           $__internal_2_$__cuda_sm10x_tcgen05_guardrail_trap_unallocated_columns_being_dealloced,(.L_x_20 - $__internal_2_$__cuda_sm10x_tcgen05_guardrail_trap_unallocated_columns_being_dealloced)
$__internal_2_$__cuda_sm10x_tcgen05_guardrail_trap_unallocated_columns_being_dealloced:
[----:B------:R-:W-:Y:S05]  /*3790*/  BPT.TRAP 0x1 ;  /* 0x000000040000795c */ /* 0x000fea0000300000 */
[----:B------:R-:W-:-:S04]  /*37a0*/  IMAD.MOV.U32 R3, RZ, RZ, 0x0 ;  /* 0x00000000ff037424 */ /* 0x000fc800078e00ff */
[----:B------:R-:W-:Y:S05]  /*37b0*/  RET.REL.NODEC R2 `(matmul_kernel) ;  /* 0xffffffc802107950 */ /* 0x000fea0003c3ffff */
.L_x_17:
[----:B------:R-:W-:-:S00]  /*37c0*/  BRA `(.L_x_17) ;  /* 0xfffffffc00fc7947 */ /* 0x000fc0000383ffff */
[----:B------:R-:W-:-:S00]  /*37d0*/  NOP ;  /* 0x0000000000007918 */ /* 0x000fc00000000000 */
        /* <DEDUP_REMOVED lines=10> */
.L_x_20:


//--------------------- .nv.shared.matmul_kernel  --------------------------
	.section	.nv.shared.matmul_kernel,"aw",@nobits
	.sectionflags	@""
	.align	16
	.zero		1024


//--------------------- .nv.shared.reserved.0     --------------------------
	.section	.nv.shared.reserved.0,"aw",@nobits
	.align	8
	.weak		__nv_reservedSMEM_offset_0_alias
	.size		__nv_reservedSMEM_offset_0_alias, 0, 64
	.other		__nv_reservedSMEM_offset_0_alias,@"STO_CUDA_RESERVED_SHARED STV_DEFAULT"
__nv_reservedSMEM_offset_0_alias:
	.zero		0
.nv.shared.reserved.0:
	.zero		64
	.weak		__nv_reservedSMEM_allocation_phase
	.type		__nv_reservedSMEM_allocation_phase,@object
	.size		__nv_reservedSMEM_allocation_phase,(.L_0 - __nv_reservedSMEM_allocation_phase)
__nv_reservedSMEM_allocation_phase:
	.zero		1
.L_0:
	.zero		7
	.weak		__nv_reservedSMEM_devtool_atexit_pc
	.type		__nv_reservedSMEM_devtool_atexit_pc,@object
	.size		__nv_reservedSMEM_devtool_atexit_pc,(__nv_reservedSMEM_allocation_mask - __nv_reservedSMEM_devtool_atexit_pc)
__nv_reservedSMEM_devtool_atexit_pc:
	.zero		8
	.weak		__nv_reservedSMEM_allocation_mask
	.type		__nv_reservedSMEM_allocation_mask,@object
	.size		__nv_reservedSMEM_allocation_mask,(.L_2 - __nv_reservedSMEM_allocation_mask)
__nv_reservedSMEM_allocation_mask:
	.zero		4
.L_2:


//--------------------- .nv.constant0.matmul_kernel --------------------------
	.section	.nv.constant0.matmul_kernel,"a",@progbits
	.sectionflags	@""
	.align	4
.nv.constant0.matmul_kernel:
	.zero		976


//--------------------- SYMBOLS --------------------------

	.type		.nv.reservedSmem.offset0,@object
	.size		.nv.reservedSmem.offset0,0x4
	.type		.nv.reservedSmem.cap,@object
	.size		.nv.reservedSmem.cap,0x4
